def gluon_wgmma(
    a_ptr,
    b_ptr,
    c_ptr,
    M,
    N,
    K,
    stride_am,
    stride_bk,
    stride_cm,
    BLOCK_M: gl.constexpr,
    BLOCK_N: gl.constexpr,
    BLOCK_K: gl.constexpr,
    DTYPE: gl.constexpr,
    A_LAYOUT: gl.constexpr,
    B_LAYOUT: gl.constexpr,
    C_LAYOUT: gl.constexpr,
    B_SHAPE: gl.constexpr,
    TRANS_B: gl.constexpr,
    NUM_BUFFERS: gl.constexpr,
    NUM_WARPS: gl.constexpr,
):
    a_desc = tma.make_tensor_descriptor(
        a_ptr, [M, K], [stride_am, 1], [BLOCK_M, BLOCK_K], A_LAYOUT
    )
    b_desc = tma.make_tensor_descriptor(
        b_ptr,
        [N, K] if TRANS_B else [K, N],
        [stride_bk, 1],
        B_SHAPE,
        B_LAYOUT,
    )
    c_desc = tma.make_tensor_descriptor(
        c_ptr, [M, N], [stride_cm, 1], [BLOCK_M, BLOCK_N], C_LAYOUT
    )

    a_bufs = gl.allocate_shared_memory(
        DTYPE, [NUM_BUFFERS, BLOCK_M, BLOCK_K], A_LAYOUT
    )
    b_bufs = gl.allocate_shared_memory(DTYPE, [NUM_BUFFERS] + B_SHAPE, B_LAYOUT)

    pid_m = gl.program_id(0)
    pid_n = gl.program_id(1)
    off_m = pid_m * BLOCK_M
    off_n = pid_n * BLOCK_N

    mma_layout: gl.constexpr = pick_wgmma_layout(DTYPE, BLOCK_M, BLOCK_N, NUM_WARPS)
    acc = warpgroup_mma_init(
        gl.zeros((BLOCK_M, BLOCK_N), dtype=gl.float32, layout=mma_layout)
    )

    bars = gl.allocate_shared_memory(
        gl.int64, [NUM_BUFFERS, 1], mbarrier.MBarrierLayout()
    )
    for i in gl.static_range(NUM_BUFFERS):
        mbarrier.init(bars.index(i), count=1)
    idx = 0
    phase = 0

    for k in range(0, K, BLOCK_K):
        a = a_bufs.index(idx)
        b = b_bufs.index(idx)
        bar = bars.index(idx)
        mbarrier.expect(bar, a_desc.block_type.nbytes + b_desc.block_type.nbytes)
        tma.async_copy_global_to_shared(a_desc, [off_m, k], bar, a)
        tma.async_copy_global_to_shared(
            b_desc, [off_n, k] if TRANS_B else [k, off_n], bar, b
        )
        mbarrier.wait(bar, phase=phase)

        if TRANS_B:
            b = b.permute((1, 0))
        acc = warpgroup_mma_wait(num_outstanding=0, deps=(acc,))
        acc = warpgroup_mma(a, b, acc, is_async=True)

        idx += 1
        if idx == NUM_BUFFERS:
            idx = 0
            phase ^= 1

    acc = warpgroup_mma_wait(num_outstanding=0, deps=(acc,))
    for i in gl.static_range(NUM_BUFFERS):
        mbarrier.invalidate(bars.index(i))

    c_smem = gl.allocate_shared_memory(DTYPE, [BLOCK_M, BLOCK_N], C_LAYOUT)
    c_smem.store(acc.to(DTYPE))
    fence_async_shared()
    tma.async_copy_shared_to_global(c_desc, [off_m, off_n], c_smem)
    tma.store_wait(pendings=0)

# config = {"BLOCK_K": 128, "BLOCK_M": 64, "BLOCK_N": 128, "arch": "sm_90", "dtype": "bf16", "num_buffers": 3, "num_warps": 8, "trans_b": 1}
# arch = sm_90


// ===== COMPILED SASS (sm_90a) =====

	.target	sm_90a

	.elftype	@"ET_EXEC"


//--------------------- .note.nv.tkinfo           --------------------------
	.section	.note.nv.tkinfo,"",@"SHT_NOTE"
	.sectionflags	@"SHF_NOTE_NV_TKINFO"
	.tkinfo
        /*0018*/ 	.word	0x00000002
        /*0030*/ 	.string	""
        /*0030*/ 	.string	"ptxas"
        /*0030*/ 	.string	"Cuda compilation tools, release 13.0, V13.0.88"
        /*0030*/ 	.string	"Build cuda_13.0.r13.0/compiler.36424714_0"
        /*0030*/ 	.string	"-v  -suppress-debug-info  -lineinfo  -arch sm_90a "



//--------------------- .note.nv.cuinfo           --------------------------
	.section	.note.nv.cuinfo,"",@"SHT_NOTE"
	.sectionflags	@"SHF_NOTE_NV_CUINFO"
        /*0018*/ 	.short	0x0002
        /*001a*/ 	.short	0x005a
        /*001c*/ 	.short	0x0082
	.zero		2


//--------------------- .nv.info                  --------------------------
	.section	.nv.info,"",@"SHT_CUDA_INFO"
	.align	4


	//----- nvinfo : EIATTR_REGCOUNT
	.align		4
        /*0000*/ 	.byte	0x04, 0x2f
        /*0002*/ 	.short	(.L_1 - .L_0)
	.align		4
.L_0:
        /*0004*/ 	.word	index@(gluon_wgmma)
        /*0008*/ 	.word	0x0000003a


	//----- nvinfo : EIATTR_FRAME_SIZE
	.align		4
.L_1:
        /*000c*/ 	.byte	0x04, 0x11
        /*000e*/ 	.short	(.L_3 - .L_2)
	.align		4
.L_2:
        /*0010*/ 	.word	index@(gluon_wgmma)
        /*0014*/ 	.word	0x00000000


	//----- nvinfo : EIATTR_MIN_STACK_SIZE
	.align		4
.L_3:
        /*0018*/ 	.byte	0x04, 0x12
        /*001a*/ 	.short	(.L_5 - .L_4)
	.align		4
.L_4:
        /*001c*/ 	.word	index@(gluon_wgmma)
        /*0020*/ 	.word	0x00000000
.L_5:


//--------------------- .nv.compat                --------------------------
	.section	.nv.compat,"",@"SHT_CUDA_COMPAT_INFO"
	.align	4
        /*0000*/ 	.byte	0x02, 0x09, 0x01, 0x00, 0x02, 0x02, 0x04, 0x00, 0x02, 0x05, 0x05, 0x00, 0x03, 0x07, 0x01, 0x01
        /*0010*/ 	.byte	0x02, 0x03, 0x03, 0x00, 0x02, 0x06, 0x01, 0x00, 0x04, 0x0b, 0x08, 0x00, 0x00, 0x00, 0x00, 0x00
        /*0020*/ 	.byte	0x00, 0x00, 0x00, 0x00


//--------------------- .nv.info.gluon_wgmma      --------------------------
	.section	.nv.info.gluon_wgmma,"",@"SHT_CUDA_INFO"
	.sectionflags	@""
	.align	4


	//----- nvinfo : EIATTR_CUDA_API_VERSION
	.align		4
        /*0000*/ 	.byte	0x04, 0x37
        /*0002*/ 	.short	(.L_7 - .L_6)
.L_6:
        /*0004*/ 	.word	0x00000082


	//----- nvinfo : EIATTR_KPARAM_INFO
	.align		4
.L_7:
        /*0008*/ 	.byte	0x04, 0x17
        /*000a*/ 	.short	(.L_9 - .L_8)
.L_8:
        /*000c*/ 	.word	0x00000000
        /*0010*/ 	.short	0x000a
        /*0012*/ 	.short	0x0048
        /*0014*/ 	.byte	0x00, 0xf4, 0x21, 0x00


	//----- nvinfo : EIATTR_KPARAM_INFO
	.align		4
.L_9:
        /*0018*/ 	.byte	0x04, 0x17
        /*001a*/ 	.short	(.L_11 - .L_10)
.L_10:
        /*001c*/ 	.word	0x00000000
        /*0020*/ 	.short	0x0009
        /*0022*/ 	.short	0x0040
        /*0024*/ 	.byte	0x00, 0xf4, 0x21, 0x00


	//----- nvinfo : EIATTR_KPARAM_INFO
	.align		4
.L_11:
        /*0028*/ 	.byte	0x04, 0x17
        /*002a*/ 	.short	(.L_13 - .L_12)
.L_12:
        /*002c*/ 	.word	0x00000000
        /*0030*/ 	.short	0x0008
        /*0032*/ 	.short	0x0038
        /*0034*/ 	.byte	0x00, 0xf0, 0x21, 0x00


	//----- nvinfo : EIATTR_KPARAM_INFO
	.align		4
.L_13:
        /*0038*/ 	.byte	0x04, 0x17
        /*003a*/ 	.short	(.L_15 - .L_14)
.L_14:
        /*003c*/ 	.word	0x00000000
        /*0040*/ 	.short	0x0007
        /*0042*/ 	.short	0x0030
        /*0044*/ 	.byte	0x00, 0xf0, 0x21, 0x00


	//----- nvinfo : EIATTR_KPARAM_INFO
	.align		4
.L_15:
        /*0048*/ 	.byte	0x04, 0x17
        /*004a*/ 	.short	(.L_17 - .L_16)
.L_16:
        /*004c*/ 	.word	0x00000000
        /*0050*/ 	.short	0x0006
        /*0052*/ 	.short	0x0028
        /*0054*/ 	.byte	0x00, 0xf0, 0x21, 0x00


	//----- nvinfo : EIATTR_KPARAM_INFO
	.align		4
.L_17:
        /*0058*/ 	.byte	0x04, 0x17
        /*005a*/ 	.short	(.L_19 - .L_18)
.L_18:
        /*005c*/ 	.word	0x00000000
        /*0060*/ 	.short	0x0005
        /*0062*/ 	.short	0x0020
        /*0064*/ 	.byte	0x00, 0xf0, 0x11, 0x00


	//----- nvinfo : EIATTR_KPARAM_INFO
	.align		4
.L_19:
        /*0068*/ 	.byte	0x04, 0x17
        /*006a*/ 	.short	(.L_21 - .L_20)
.L_20:
        /*006c*/ 	.word	0x00000000
        /*0070*/ 	.short	0x0004
        /*0072*/ 	.short	0x001c
        /*0074*/ 	.byte	0x00, 0xf0, 0x11, 0x00


	//----- nvinfo : EIATTR_KPARAM_INFO
	.align		4
.L_21:
        /*0078*/ 	.byte	0x04, 0x17
        /*007a*/ 	.short	(.L_23 - .L_22)
.L_22:
        /*007c*/ 	.word	0x00000000
        /*0080*/ 	.short	0x0003
        /*0082*/ 	.short	0x0018
        /*0084*/ 	.byte	0x00, 0xf0, 0x11, 0x00


	//----- nvinfo : EIATTR_KPARAM_INFO
	.align		4
.L_23:
        /*0088*/ 	.byte	0x04, 0x17
        /*008a*/ 	.short	(.L_25 - .L_24)
.L_24:
        /*008c*/ 	.word	0x00000000
        /*0090*/ 	.short	0x0002
        /*0092*/ 	.short	0x0010
        /*0094*/ 	.byte	0x00, 0xf4, 0x21, 0x00


	//----- nvinfo : EIATTR_KPARAM_INFO
	.align		4
.L_25:
        /*0098*/ 	.byte	0x04, 0x17
        /*009a*/ 	.short	(.L_27 - .L_26)
.L_26:
        /*009c*/ 	.word	0x00000000
        /*00a0*/ 	.short	0x0001
        /*00a2*/ 	.short	0x0008
        /*00a4*/ 	.byte	0x00, 0xf4, 0x21, 0x00


	//----- nvinfo : EIATTR_KPARAM_INFO
	.align		4
.L_27:
        /*00a8*/ 	.byte	0x04, 0x17
        /*00aa*/ 	.short	(.L_29 - .L_28)
.L_28:
        /*00ac*/ 	.word	0x00000000
        /*00b0*/ 	.short	0x0000
        /*00b2*/ 	.short	0x0000
        /*00b4*/ 	.byte	0x00, 0xf4, 0x21, 0x00


	//----- nvinfo : EIATTR_SPARSE_MMA_MASK
	.align		4
.L_29:
        /*00b8*/ 	.byte	0x03, 0x50
        /*00ba*/ 	.short	0x0000


	//----- nvinfo : EIATTR_MAXREG_COUNT
	.align		4
        /*00bc*/ 	.byte	0x03, 0x1b
        /*00be*/ 	.short	0x00ff


	//----- nvinfo : EIATTR_NUM_BARRIERS
	.align		4
        /*00c0*/ 	.byte	0x02, 0x4c
        /*00c2*/ 	.byte	0x01
	.zero		1


	//----- nvinfo : EIATTR_MERCURY_ISA_VERSION
	.align		4
        /*00c4*/ 	.byte	0x03, 0x5f
        /*00c6*/ 	.short	0x0101


	//----- nvinfo : EIATTR_INT_WARP_WIDE_INSTR_OFFSETS
	.align		4
        /*00c8*/ 	.byte	0x04, 0x31
        /*00ca*/ 	.short	(.L_31 - .L_30)


	//   ....[0]....
.L_30:
        /*00cc*/ 	.word	0x00001320


	//   ....[1]....
        /*00d0*/ 	.word	0x00001340


	//   ....[2]....
        /*00d4*/ 	.word	0x00001350


	//   ....[3]....
        /*00d8*/ 	.word	0x00001430


	//   ....[4]....
        /*00dc*/ 	.word	0x00001730


	//   ....[5]....
        /*00e0*/ 	.word	0x00001740


	//   ....[6]....
        /*00e4*/ 	.word	0x000017e0


	//   ....[7]....
        /*00e8*/ 	.word	0x000017f0


	//   ....[8]....
        /*00ec*/ 	.word	0x00001e40


	//   ....[9]....
        /*00f0*/ 	.word	0x00001e50


	//----- nvinfo : EIATTR_COOP_GROUP_MASK_REGIDS
	.align		4
.L_31:
        /*00f4*/ 	.byte	0x04, 0x29
        /*00f6*/ 	.short	(.L_33 - .L_32)


	//   ....[0]....
.L_32:
        /*00f8*/ 	.word	0xffffffff


	//   ....[1]....
        /*00fc*/ 	.word	0xffffffff


	//   ....[2]....
        /*0100*/ 	.word	0xffffffff


	//----- nvinfo : EIATTR_COOP_GROUP_INSTR_OFFSETS
	.align		4
.L_33:
        /*0104*/ 	.byte	0x04, 0x28
        /*0106*/ 	.short	(.L_35 - .L_34)


	//   ....[0]....
.L_34:
        /*0108*/ 	.word	0x00000150


	//   ....[1]....
        /*010c*/ 	.word	0x00000700


	//   ....[2]....
        /*0110*/ 	.word	0x00000cf0


	//----- nvinfo : EIATTR_MBARRIER_INSTR_OFFSETS
	.align		4
.L_35:
        /*0114*/ 	.byte	0x04, 0x39
        /*0116*/ 	.short	(.L_37 - .L_36)


	//   ....[0]....
.L_36:
        /*0118*/ 	.word	0x000014b0
        /*011c*/ 	.word	0x000000ff
        /*0120*/ 	.word	0x00024000
        /*0124*/ 	.short	0x0100
        /*0126*/ 	.byte	0x10
	.zero		1


	//   ....[1]....
        /*0128*/ 	.word	0x00001500
        /*012c*/ 	.word	0x000000ff
        /*0130*/ 	.word	0x00024008
        /*0134*/ 	.short	0x0100
        /*0136*/ 	.byte	0x10
	.zero		1


	//   ....[2]....
        /*0138*/ 	.word	0x00001530
        /*013c*/ 	.word	0x000000ff
        /*0140*/ 	.word	0x00024010
        /*0144*/ 	.short	0x0100
        /*0146*/ 	.byte	0x10
	.zero		1


	//   ....[3]....
        /*0148*/ 	.word	0x000018a0
        /*014c*/ 	.word	0x000000ff
        /*0150*/ 	.word	0x00024000
        /*0154*/ 	.short	0x010a
        /*0156*/ 	.byte	0x1e
	.zero		1


	//   ....[4]....
        /*0158*/ 	.word	0x00001ce0
        /*015c*/ 	.word	0x000000ff
        /*0160*/ 	.word	0x00024000
        /*0164*/ 	.short	0x0108
        /*0166*/ 	.byte	0x10
	.zero		1


	//   ....[5]....
        /*0168*/ 	.word	0x00001e00
        /*016c*/ 	.word	0x000000ff
        /*0170*/ 	.word	0x00024008
        /*0174*/ 	.short	0x0108
        /*0176*/ 	.byte	0x10
	.zero		1


	//   ....[6]....
        /*0178*/ 	.word	0x00001e80
        /*017c*/ 	.word	0x000000ff
        /*0180*/ 	.word	0x00024010
        /*0184*/ 	.short	0x0108
        /*0186*/ 	.byte	0x10
	.zero		1


	//   ....[7]....
        /*0188*/ 	.word	0x00001f50
        /*018c*/ 	.word	0x000000ff
        /*0190*/ 	.word	0x00024000
        /*0194*/ 	.short	0x010a
        /*0196*/ 	.byte	0x1e
	.zero		1


	//----- nvinfo : EIATTR_NUM_MBARRIERS
	.align		4
.L_37:
        /*0198*/ 	.byte	0x03, 0x38
        /*019a*/ 	.short	0x0003


	//----- nvinfo : EIATTR_EXIT_INSTR_OFFSETS
	.align		4
        /*019c*/ 	.byte	0x04, 0x1c
        /*019e*/ 	.short	(.L_39 - .L_38)


	//   ....[0]....
.L_38:
        /*01a0*/ 	.word	0x00001f40


	//----- nvinfo : EIATTR_REQNTID
	.align		4
.L_39:
        /*01a4*/ 	.byte	0x04, 0x10
        /*01a6*/ 	.short	(.L_41 - .L_40)
.L_40:
        /*01a8*/ 	.word	0x00000100
        /*01ac*/ 	.word	0x00000001
        /*01b0*/ 	.word	0x00000001


	//----- nvinfo : EIATTR_CRS_STACK_SIZE
	.align		4
.L_41:
        /*01b4*/ 	.byte	0x04, 0x1e
        /*01b6*/ 	.short	(.L_43 - .L_42)
.L_42:
        /*01b8*/ 	.word	0x00000000


	//----- nvinfo : EIATTR_CBANK_PARAM_SIZE
	.align		4
.L_43:
        /*01bc*/ 	.byte	0x03, 0x19
        /*01be*/ 	.short	0x0050


	//----- nvinfo : EIATTR_PARAM_CBANK
	.align		4
        /*01c0*/ 	.byte	0x04, 0x0a
        /*01c2*/ 	.short	(.L_45 - .L_44)
	.align		4
.L_44:
        /*01c4*/ 	.word	index@(.nv.constant0.gluon_wgmma)
        /*01c8*/ 	.short	0x0210
        /*01ca*/ 	.short	0x0050


	//----- nvinfo : EIATTR_SW_WAR
	.align		4
.L_45:
        /*01cc*/ 	.byte	0x04, 0x36
        /*01ce*/ 	.short	(.L_47 - .L_46)
.L_46:
        /*01d0*/ 	.word	0x00000008
.L_47:


//--------------------- .nv.callgraph             --------------------------
	.section	.nv.callgraph,"",@"SHT_CUDA_CALLGRAPH"
	.align	4
	.sectionentsize	8
	.align		4
        /*0000*/ 	.word	0x00000000
	.align		4
        /*0004*/ 	.word	0xffffffff
	.align		4
        /*0008*/ 	.word	0x00000000
	.align		4
        /*000c*/ 	.word	0xfffffffe
	.align		4
        /*0010*/ 	.word	0x00000000
	.align		4
        /*0014*/ 	.word	0xfffffffd
	.align		4
        /*0018*/ 	.word	0x00000000
	.align		4
        /*001c*/ 	.word	0xfffffffc


//--------------------- .text.gluon_wgmma         --------------------------
	.section	.text.gluon_wgmma,"ax",@progbits
	.align	128
        .global         gluon_wgmma
        .type           gluon_wgmma,@function
        .size           gluon_wgmma,(.L_x_52 - gluon_wgmma)
        .other          gluon_wgmma,@"STO_CUDA_ENTRY STV_DEFAULT"
gluon_wgmma:
.text.gluon_wgmma:
[----:B------:R-:W-:Y:S01]  /*0000*/  LDC R1, c[0x0][0x28] ;  /* 0x00000a00ff017b82 */ /* 0x000fe20000000800 */
[----:B------:R-:W1:Y:S07]  /*0010*/  S2R R0, SR_TID.X ;  /* 0x0000000000007919 */ /* 0x000e6e0000002100 */
[----:B------:R-:W2:Y:S01]  /*0020*/  S2UR UR4, SR_CgaCtaId ;  /* 0x00000000000479c3 */ /* 0x000ea20000008800 */
[----:B------:R-:W-:Y:S01]  /*0030*/  UMOV UR16, 0x400 ;  /* 0x0000040000107882 */ /* 0x000fe20000000000 */
[----:B------:R-:W-:Y:S01]  /*0040*/  ULDC UR6, c[0x0][0xc] ;  /* 0x0000030000067ab9 */ /* 0x000fe20000000800 */
[----:B------:R-:W-:Y:S01]  /*0050*/  ULDC.64 UR22, c[0x0][0x250] ;  /* 0x0000940000167ab9 */ /* 0x000fe20000000a00 */
[----:B------:R-:W-:Y:S04]  /*0060*/  BSSY B0, `(.L_x_0) ;  /* 0x000001f000007945 */ /* 0x000fe80003800000 */
[----:B------:R-:W3:Y:S08]  /*0070*/  LDC R2, c[0x0][0x228] ;  /* 0x00008a00ff027b82 */ /* 0x000ef00000000800 */
[----:B------:R-:W4:Y:S08]  /*0080*/  LDC R8, c[0x0][0x230] ;  /* 0x00008c00ff087b82 */ /* 0x000f300000000800 */
[----:B------:R-:W-:Y:S01]  /*0090*/  S2UR UR32, SR_CTAID.Y ;  /* 0x00000000002079c3 */ /* 0x000fe20000002600 */
[----:B--2---:R-:W-:-:S03]  /*00a0*/  ULEA UR16, UR4, UR16, 0x18 ;  /* 0x0000001004107291 */ /* 0x004fc6000f8ec03f */
[----:B------:R-:W-:Y:S01]  /*00b0*/  ULDC UR4, c[0x0][0x10] ;  /* 0x0000040000047ab9 */ /* 0x000fe20000000800 */
[----:B-1----:R-:W-:-:S03]  /*00c0*/  LOP3.LUT R6, R0, 0xff, RZ, 0xc0, !PT ;  /* 0x000000ff00067812 */ /* 0x002fc600078ec0ff */
[----:B------:R-:W1:Y:S01]  /*00d0*/  S2UR UR5, SR_CTAID.Z ;  /* 0x00000000000579c3 */ /* 0x000e620000002700 */
[----:B---3--:R-:W-:Y:S01]  /*00e0*/  VIADD R2, R2, 0xffffffff ;  /* 0xffffffff02027836 */ /* 0x008fe20000000000 */
[C---:B------:R-:W-:Y:S02]  /*00f0*/  ISETP.GE.U32.AND P0, PT, R6.reuse, 0x20, PT ;  /* 0x000000200600780c */ /* 0x040fe40003f06070 */
[C---:B------:R-:W-:Y:S02]  /*0100*/  ISETP.NE.U32.AND P2, PT, R6.reuse, RZ, PT ;  /* 0x000000ff0600720c */ /* 0x040fe40003f45070 */
[----:B------:R-:W-:Y:S02]  /*0110*/  LEA R11, R6, UR16, 0x2 ;  /* 0x00000010060b7c11 */ /* 0x000fe4000f8e10ff */
[----:B------:R-:W2:Y:S01]  /*0120*/  S2UR UR33, SR_CTAID.X ;  /* 0x00000000002179c3 */ /* 0x000ea20000002500 */
[----:B----4-:R-:W-:-:S06]  /*0130*/  VIADD R9, R8, 0xffffffff ;  /* 0xffffffff08097836 */ /* 0x010fcc0000000000 */
[----:B------:R3:W-:Y:S01]  /*0140*/  @!P0 STS [R11], RZ ;  /* 0x000000ff0b008388 */ /* 0x0007e20000000800 */
[----:B------:R-:W-:-:S03]  /*0150*/  NOP ;  /* 0x0000000000007918 */ /* 0x000fc60000000000 */
[----:B------:R3:W-:Y:S01]  /*0160*/  @!P2 STS [UR16+0x24], R2 ;  /* 0x00002402ff00a988 */ /* 0x0007e20008000810 */
[----:B-1----:R-:W-:-:S03]  /*0170*/  UIMAD UR4, UR5, UR4, UR32 ;  /* 0x00000004050472a4 */ /* 0x002fc6000f8e0220 */
[----:B------:R3:W-:Y:S01]  /*0180*/  @!P2 STS [UR16+0x20], R9 ;  /* 0x00002009ff00a988 */ /* 0x0007e20008000810 */
[----:B--2---:R-:W-:-:S04]  /*0190*/  UIMAD UR4, UR4, UR6, UR33 ;  /* 0x00000006040472a4 */ /* 0x004fc8000f8e0221 */
[----:B------:R-:W-:-:S03]  /*01a0*/  UIMAD UR5, UR4, 0x180, URZ ;  /* 0x00000180040578a4 */ /* 0x000fc6000f8e023f */
[----:B------:R-:W-:Y:S01]  /*01b0*/  UMOV UR4, URZ ;  /* 0x0000003f00047c82 */ /* 0x000fe20008000000 */
[----:B------:R-:W-:-:S04]  /*01c0*/  UIADD3 UR18, UP0, UR5, UR22, URZ ;  /* 0x0000001605127290 */ /* 0x000fc8000ff1e03f */
[----:B------:R-:W-:Y:S01]  /*01d0*/  ULEA.HI.X.SX32 UR19, UR5, UR23, 0x1, UP0 ;  /* 0x0000001705137291 */ /* 0x000fe200080f0e3f */
[----:B---3--:R-:W-:Y:S11]  /*01e0*/  @P2 BRA `(.L_x_1) ;  /* 0x0000000000182947 */ /* 0x008ff60003800000 */
[----:B------:R-:W1:Y:S01]  /*01f0*/  LDS R3, [UR16+0x8] ;  /* 0x00000810ff037984 */ /* 0x000e620008000800 */
[----:B------:R-:W2:Y:S01]  /*0200*/  LDC.64 R12, c[0x0][0x210] ;  /* 0x00008400ff0c7b82 */ /* 0x000ea20000000a00 */
[----:B------:R-:W-:Y:S02]  /*0210*/  IMAD.MOV.U32 R4, RZ, RZ, 0x70 ;  /* 0x00000070ff047424 */ /* 0x000fe400078e00ff */
[----:B--2---:R2:W-:Y:S03]  /*0220*/  STS.64 [UR16], R12 ;  /* 0x0000000cff007988 */ /* 0x0045e60008000a10 */
[----:B-1----:R-:W-:-:S05]  /*0230*/  LOP3.LUT R3, R3, 0x10, R4, 0xd8, !PT ;  /* 0x0000001003037812 */ /* 0x002fca00078ed804 */
[----:B------:R2:W-:Y:S02]  /*0240*/  STS [UR16+0x8], R3 ;  /* 0x00000803ff007988 */ /* 0x0005e40008000810 */
.L_x_1:
[----:B------:R-:W-:Y:S05]  /*0250*/  BSYNC B0 ;  /* 0x0000000000007941 */ /* 0x000fea0003800000 */
.L_x_0:
[----:B------:R-:W-:Y:S04]  /*0260*/  BSSY B0, `(.L_x_2) ;  /* 0x000000a000007945 */ /* 0x000fe80003800000 */
[----:B------:R-:W-:Y:S05]  /*0270*/  @P2 BRA `(.L_x_3) ;  /* 0x0000000000202947 */ /* 0x000fea0003800000 */
[----:B--2---:R-:W1:Y:S01]  /*0280*/  LDS R3, [UR16+0x34] ;  /* 0x00003410ff037984 */ /* 0x004e620008000800 */
[----:B------:R-:W-:Y:S02]  /*0290*/  IMAD.MOV.U32 R4, RZ, RZ, 0x3f000000 ;  /* 0x3f000000ff047424 */ /* 0x000fe400078e00ff */
[----:B------:R-:W-:Y:S01]  /*02a0*/  @!P2 IMAD.MOV.U32 R5, RZ, RZ, 0x3f ;  /* 0x0000003fff05a424 */ /* 0x000fe200078e00ff */
[----:B------:R-:W2:Y:S02]  /*02b0*/  @!P2 LDS R10, [UR16+0x38] ;  /* 0x00003810ff0aa984 */ /* 0x000ea40008000800 */
[----:B-1----:R-:W-:Y:S02]  /*02c0*/  LOP3.LUT R3, R3, 0xff000000, R4, 0xb8, !PT ;  /* 0xff00000003037812 */ /* 0x002fe400078eb804 */
[----:B--2---:R-:W-:-:S03]  /*02d0*/  @!P2 LOP3.LUT R4, R10, 0xff, R5, 0xb8, !PT ;  /* 0x000000ff0a04a812 */ /* 0x004fc600078eb805 */
[----:B------:R1:W-:Y:S04]  /*02e0*/  STS [UR16+0x34], R3 ;  /* 0x00003403ff007988 */ /* 0x0003e80008000810 */
[----:B------:R1:W-:Y:S02]  /*02f0*/  @!P2 STS [UR16+0x38], R4 ;  /* 0x00003804ff00a988 */ /* 0x0003e40008000810 */
.L_x_3:
[----:B------:R-:W-:Y:S05]  /*0300*/  BSYNC B0 ;  /* 0x0000000000007941 */ /* 0x000fea0003800000 */
.L_x_2:
[----:B------:R-:W-:Y:S04]  /*0310*/  BSSY B0, `(.L_x_4) ;  /* 0x000000e000007945 */ /* 0x000fe80003800000 */
[----:B------:R-:W-:Y:S05]  /*0320*/  @P2 BRA `(.L_x_5) ;  /* 0x0000000000302947 */ /* 0x000fea0003800000 */
[----:B-1----:R-:W1:Y:S01]  /*0330*/  LDS R4, [UR16+0x34] ;  /* 0x00003410ff047984 */ /* 0x002e620008000800 */
[----:B--2---:R-:W2:Y:S03]  /*0340*/  LDC.64 R12, c[0x0][0x238] ;  /* 0x00008e00ff0c7b82 */ /* 0x004ea60000000a00 */
[----:B------:R-:W3:Y:S01]  /*0350*/  LDS R3, [UR16+0x1c] ;  /* 0x00001c10ff037984 */ /* 0x000ee20008000800 */
[C---:B--2---:R-:W-:Y:S01]  /*0360*/  SHF.L.U64.HI R10, R12.reuse, 0x1, R13 ;  /* 0x000000010c0a7819 */ /* 0x044fe2000001020d */
[----:B------:R-:W-:-:S03]  /*0370*/  IMAD.SHL.U32 R5, R12, 0x2, RZ ;  /* 0x000000020c057824 */ /* 0x000fc600078e00ff */
[--C-:B------:R-:W-:Y:S02]  /*0380*/  SHF.R.U32.HI R12, RZ, 0x4, R10.reuse ;  /* 0x00000004ff0c7819 */ /* 0x100fe4000001160a */
[----:B------:R-:W-:-:S05]  /*0390*/  SHF.R.U64 R5, R5, 0x4, R10 ;  /* 0x0000000405057819 */ /* 0x000fca000000120a */
[----:B------:R4:W-:Y:S01]  /*03a0*/  STS [UR16+0xc], R5 ;  /* 0x00000c05ff007988 */ /* 0x0009e20008000810 */
[----:B-1----:R-:W-:Y:S02]  /*03b0*/  LOP3.LUT R4, R4, 0x7, RZ, 0xb8, !PT ;  /* 0x0000000704047812 */ /* 0x002fe400078eb8ff */
[----:B---3--:R-:W-:-:S03]  /*03c0*/  LOP3.LUT R3, R3, 0xf, R12, 0xb8, !PT ;  /* 0x0000000f03037812 */ /* 0x008fc600078eb80c */
[----:B------:R4:W-:Y:S04]  /*03d0*/  STS [UR16+0x34], R4 ;  /* 0x00003404ff007988 */ /* 0x0009e80008000810 */
[----:B------:R4:W-:Y:S02]  /*03e0*/  STS [UR16+0x1c], R3 ;  /* 0x00001c03ff007988 */ /* 0x0009e40008000810 */
.L_x_5:
[----:B------:R-:W-:Y:S05]  /*03f0*/  BSYNC B0 ;  /* 0x0000000000007941 */ /* 0x000fea0003800000 */
.L_x_4:
[----:B------:R-:W-:Y:S04]  /*0400*/  BSSY B1, `(.L_x_6) ;  /* 0x000001a000017945 */ /* 0x000fe80003800000 */
[----:B------:R-:W-:Y:S04]  /*0410*/  BSSY B0, `(.L_x_7) ;  /* 0x0000015000007945 */ /* 0x000fe80003800000 */
[----:B------:R-:W-:Y:S05]  /*0420*/  @P2 BRA `(.L_x_8) ;  /* 0x0000000000202947 */ /* 0x000fea0003800000 */
[----:B-12-4-:R-:W1:Y:S02]  /*0430*/  LDS R3, [UR16+0x34] ;  /* 0x00003410ff037984 */ /* 0x016e640008000800 */
[----:B-1----:R-:W-:-:S05]  /*0440*/  LOP3.LUT R3, R3, 0x38, RZ, 0xb8, !PT ;  /* 0x0000003803037812 */ /* 0x002fca00078eb8ff */
[----:B------:R1:W-:Y:S01]  /*0450*/  STS [UR16+0x34], R3 ;  /* 0x00003403ff007988 */ /* 0x0003e20008000810 */
[----:B------:R-:W-:Y:S05]  /*0460*/  @P2 BRA `(.L_x_9) ;  /* 0x0000000000202947 */ /* 0x000fea0003800000 */
[----:B-1----:R-:W1:Y:S01]  /*0470*/  LDS R3, [UR16+0x8] ;  /* 0x00000810ff037984 */ /* 0x002e620008000800 */
[----:B------:R-:W-:-:S05]  /*0480*/  IMAD.MOV.U32 R4, RZ, RZ, 0x780 ;  /* 0x00000780ff047424 */ /* 0x000fca00078e00ff */
[----:B-1----:R-:W-:-:S05]  /*0490*/  LOP3.LUT R3, R3, 0x500, R4, 0xd8, !PT ;  /* 0x0000050003037812 */ /* 0x002fca00078ed804 */
[----:B------:R3:W-:Y:S02]  /*04a0*/  STS [UR16+0x8], R3 ;  /* 0x00000803ff007988 */ /* 0x0007e40008000810 */
.L_x_8:
[----:B------:R-:W-:Y:S05]  /*04b0*/  @P2 BRA `(.L_x_10) ;  /* 0x0000000000282947 */ /* 0x000fea0003800000 */
[----:B-1234-:R-:W1:Y:S02]  /*04c0*/  LDS R3, [UR16+0x8] ;  /* 0x00000810ff037984 */ /* 0x01ee640008000800 */
[----:B-1----:R-:W-:-:S05]  /*04d0*/  LOP3.LUT R3, R3, 0x1800, RZ, 0xb8, !PT ;  /* 0x0000180003037812 */ /* 0x002fca00078eb8ff */
[----:B------:R2:W-:Y:S02]  /*04e0*/  STS [UR16+0x8], R3 ;  /* 0x00000803ff007988 */ /* 0x0005e40008000810 */
.L_x_9:
[----:B------:R-:W-:Y:S05]  /*04f0*/  @P2 BREAK B0 ;  /* 0x0000000000002942 */ /* 0x000fea0003800000 */
[----:B------:R-:W-:Y:S05]  /*0500*/  @P2 BRA `(.L_x_11) ;  /* 0x0000000000242947 */ /* 0x000fea0003800000 */
[----:B------:R-:W3:Y:S01]  /*0510*/  LDS R4, [UR16+0x8] ;  /* 0x00000810ff047984 */ /* 0x000ee20008000800 */
[----:B-12---:R-:W-:-:S05]  /*0520*/  IMAD.MOV.U32 R3, RZ, RZ, 0x6000 ;  /* 0x00006000ff037424 */ /* 0x006fca00078e00ff */
[----:B---3--:R-:W-:-:S04]  /*0530*/  LOP3.LUT R3, R4, 0x6000, R3, 0xd8, !PT ;  /* 0x0000600004037812 */ /* 0x008fc800078ed803 */
[----:B------:R-:W-:-:S05]  /*0540*/  LOP3.LUT R3, R3, 0x400000, RZ, 0xb8, !PT ;  /* 0x0040000003037812 */ /* 0x000fca00078eb8ff */
[----:B------:R5:W-:Y:S02]  /*0550*/  STS [UR16+0x8], R3 ;  /* 0x00000803ff007988 */ /* 0x000be40008000810 */
.L_x_10:
[----:B------:R-:W-:Y:S05]  /*0560*/  BSYNC B0 ;  /* 0x0000000000007941 */ /* 0x000fea0003800000 */
.L_x_7:
[----:B-12345:R-:W1:Y:S02]  /*0570*/  @!P2 LDS R3, [UR16+0x8] ;  /* 0x00000810ff03a984 */ /* 0x03ee640008000800 */
[----:B-1----:R-:W-:-:S05]  /*0580*/  @!P2 LOP3.LUT R3, R3, 0x8000, RZ, 0xb8, !PT ;  /* 0x000080000303a812 */ /* 0x002fca00078eb8ff */
[----:B------:R3:W-:Y:S02]  /*0590*/  @!P2 STS [UR16+0x8], R3 ;  /* 0x00000803ff00a988 */ /* 0x0007e40008000810 */
.L_x_11:
[----:B------:R-:W-:Y:S05]  /*05a0*/  BSYNC B1 ;  /* 0x0000000000017941 */ /* 0x000fea0003800000 */
.L_x_6:
[----:B------:R-:W-:Y:S05]  /*05b0*/  WARPSYNC.ALL ;  /* 0x0000000000007948 */ /* 0x000fea0003800000 */
[----:B------:R-:W-:Y:S05]  /*05c0*/  @P0 BRA `(.L_x_12) ;  /* 0x0000000000280947 */ /* 0x000fea0003800000 */
[----:B-123--:R-:W1:Y:S01]  /*05d0*/  S2R R3, SR_LANEID ;  /* 0x0000000000037919 */ /* 0x00ee620000000000 */
[----:B------:R-:W-:Y:S05]  /*05e0*/  WARPSYNC.ALL ;  /* 0x0000000000007948 */ /* 0x000fea0003800000 */
[----:B-1----:R-:W-:-:S05]  /*05f0*/  IMAD.SHL.U32 R3, R3, 0x4, RZ ;  /* 0x0000000403037824 */ /* 0x002fca00078e00ff */
[----:B------:R-:W1:Y:S01]  /*0600*/  LDS R7, [R3+UR16] ;  /* 0x0000001003077984 */ /* 0x000e620008000800 */
[----:B------:R-:W-:-:S05]  /*0610*/  IADD3 R4, P1, R3, UR18, RZ ;  /* 0x0000001203047c10 */ /* 0x000fca000ff3e0ff */
[----:B------:R-:W-:-:S05]  /*0620*/  IMAD.X R5, RZ, RZ, UR19, P1 ;  /* 0x00000013ff057e24 */ /* 0x000fca00088e06ff */
[----:B-1----:R4:W5:Y:S01]  /*0630*/  ATOMG.E.EXCH.STRONG.GPU PT, RZ, [R4], R7 ;  /* 0x0000000704ff73a8 */ /* 0x00296200041ee100 */
[----:B------:R-:W-:-:S04]  /*0640*/  DEPBAR {5,4,3,2,1,0} ;  /* 0x0000003f0000791a */ /* 0x000fc80000000000 */
[----:B------:R4:W-:Y:S01]  /*0650*/  UTMACCTL.IV [UR18] ;  /* 0x00000000120079b9 */ /* 0x0009e20008000000 */
[----:B------:R-:W-:Y:S01]  /*0660*/  NOP ;  /* 0x0000000000007918 */ /* 0x000fe20000000000 */
.L_x_12:
[----:B------:R-:W-:Y:S05]  /*0670*/  @P0 BRA `(.L_x_13) ;  /* 0x00000000000c0947 */ /* 0x000fea0003800000 */
[----:B------:R0:W-:Y:S01]  /*0680*/  UTMACMDFLUSH ;  /* 0x00000000000079b7 */ /* 0x0001e20000000000 */
[----:B------:R-:W-:Y:S05]  /*0690*/  @P0 BRA `(.L_x_13) ;  /* 0x0000000000040947 */ /* 0x000fea0003800000 */
[----:B------:R-:W-:-:S04]  /*06a0*/  DEPBAR.LE SB0, 0x0 ;  /* 0x000080000000791a */ /* 0x000fc80000000000 */
.L_x_13:
[----:B------:R-:W-:Y:S05]  /*06b0*/  WARPSYNC.ALL ;  /* 0x0000000000007948 */ /* 0x000fea0003800000 */
[----:B-----5:R-:W-:Y:S06]  /*06c0*/  BAR.SYNC.DEFER_BLOCKING 0x0 ;  /* 0x0000000000007b1d */ /* 0x020fec0000010000 */
[----:B------:R-:W-:Y:S02]  /*06d0*/  BSSY B1, `(.L_x_14) ;  /* 0x000000b000017945 */ /* 0x000fe40003800000 */
[----:B------:R-:W-:Y:S06]  /*06e0*/  BAR.SYNC.DEFER_BLOCKING 0x0 ;  /* 0x0000000000007b1d */ /* 0x000fec0000010000 */
[----:B------:R5:W-:Y:S01]  /*06f0*/  @!P0 STS [R11], RZ ;  /* 0x000000ff0b008388 */ /* 0x000be20000000800 */
[----:B------:R-:W-:Y:S01]  /*0700*/  NOP ;  /* 0x0000000000007918 */ /* 0x000fe20000000000 */
[----:B------:R-:W-:Y:S05]  /*0710*/  @P2 BRA `(.L_x_15) ;  /* 0x0000000000182947 */ /* 0x000fea0003800000 */
[----:B-123--:R-:W1:Y:S01]  /*0720*/  LDS R3, [UR16+0x8] ;  /* 0x00000810ff037984 */ /* 0x00ee620008000800 */
[----:B------:R-:W2:Y:S01]  /*0730*/  LDC.64 R12, c[0x0][0x218] ;  /* 0x00008600ff0c7b82 */ /* 0x000ea20000000a00 */
[----:B----4-:R-:W-:Y:S02]  /*0740*/  IMAD.MOV.U32 R4, RZ, RZ, 0x70 ;  /* 0x00000070ff047424 */ /* 0x010fe400078e00ff */
[----:B--2---:R2:W-:Y:S03]  /*0750*/  STS.64 [UR16], R12 ;  /* 0x0000000cff007988 */ /* 0x0045e60008000a10 */
[----:B-1----:R-:W-:-:S05]  /*0760*/  LOP3.LUT R3, R3, 0x10, R4, 0xd8, !PT ;  /* 0x0000001003037812 */ /* 0x002fca00078ed804 */
[----:B------:R2:W-:Y:S02]  /*0770*/  STS [UR16+0x8], R3 ;  /* 0x00000803ff007988 */ /* 0x0005e40008000810 */
.L_x_15:
[----:B----4-:R-:W-:Y:S05]  /*0780*/  BSYNC B1 ;  /* 0x0000000000017941 */ /* 0x010fea0003800000 */
.L_x_14:
[----:B------:R-:W-:Y:S04]  /*0790*/  BSSY B2, `(.L_x_16) ;  /* 0x000000f000027945 */ /* 0x000fe80003800000 */
[----:B------:R-:W-:Y:S04]  /*07a0*/  BSSY B1, `(.L_x_17) ;  /* 0x000000c000017945 */ /* 0x000fe80003800000 */
[----:B------:R-:W-:Y:S05]  /*07b0*/  @P2 BRA `(.L_x_18) ;  /* 0x0000000000282947 */ /* 0x000fea0003800000 */
[----:B-123--:R-:W1:Y:S01]  /*07c0*/  LDS R3, [UR16+0x34] ;  /* 0x00003410ff037984 */ /* 0x00ee620008000800 */
[----:B------:R-:W-:Y:S01]  /*07d0*/  IMAD.MOV.U32 R4, RZ, RZ, 0x3f000000 ;  /* 0x3f000000ff047424 */ /* 0x000fe200078e00ff */
[----:B------:R-:W-:Y:S05]  /*07e0*/  @P2 BREAK B1 ;  /* 0x0000000000012942 */ /* 0x000fea0003800000 */
[----:B-1----:R-:W-:-:S05]  /*07f0*/  LOP3.LUT R3, R3, 0xff000000, R4, 0xb8, !PT ;  /* 0xff00000003037812 */ /* 0x002fca00078eb804 */
[----:B------:R1:W-:Y:S01]  /*0800*/  STS [UR16+0x34], R3 ;  /* 0x00003403ff007988 */ /* 0x0003e20008000810 */
[----:B------:R-:W-:Y:S05]  /*0810*/  @P2 BRA `(.L_x_19) ;  /* 0x0000000000182947 */ /* 0x000fea0003800000 */
[----:B------:R-:W2:Y:S01]  /*0820*/  LDS R4, [UR16+0x38] ;  /* 0x00003810ff047984 */ /* 0x000ea20008000800 */
[----:B-1----:R-:W-:-:S05]  /*0830*/  IMAD.MOV.U32 R3, RZ, RZ, 0x7f ;  /* 0x0000007fff037424 */ /* 0x002fca00078e00ff */
[----:B--2---:R-:W-:-:S05]  /*0840*/  LOP3.LUT R3, R4, 0xff, R3, 0xb8, !PT ;  /* 0x000000ff04037812 */ /* 0x004fca00078eb803 */
[----:B------:R4:W-:Y:S02]  /*0850*/  STS [UR16+0x38], R3 ;  /* 0x00003803ff007988 */ /* 0x0009e40008000810 */
.L_x_18:
[----:B------:R-:W-:Y:S05]  /*0860*/  BSYNC B1 ;  /* 0x0000000000017941 */ /* 0x000fea0003800000 */
.L_x_17:
[----:B------:R1:W-:Y:S02]  /*0870*/  @!P2 STS [UR16+0x20], R9 ;  /* 0x00002009ff00a988 */ /* 0x0003e40008000810 */
.L_x_19:
[----:B------:R-:W-:Y:S05]  /*0880*/  BSYNC B2 ;  /* 0x0000000000027941 */ /* 0x000fea0003800000 */
.L_x_16:
[----:B------:R-:W-:Y:S05]  /*0890*/  WARPSYNC.ALL ;  /* 0x0000000000007948 */ /* 0x000fea0003800000 */
[----:B-1234-:R-:W1:Y:S01]  /*08a0*/  LDC R3, c[0x0][0x22c] ;  /* 0x00008b00ff037b82 */ /* 0x01ee620000000800 */
[----:B------:R-:W-:Y:S01]  /*08b0*/  BSSY B2, `(.L_x_20) ;  /* 0x0000010000027945 */ /* 0x000fe20003800000 */
[----:B-1----:R-:W-:-:S05]  /*08c0*/  VIADD R3, R3, 0xffffffff ;  /* 0xffffffff03037836 */ /* 0x002fca0000000000 */
[----:B------:R1:W-:Y:S01]  /*08d0*/  @!P2 STS [UR16+0x24], R3 ;  /* 0x00002403ff00a988 */ /* 0x0003e20008000810 */
[----:B------:R-:W-:Y:S05]  /*08e0*/  @P2 BRA `(.L_x_21) ;  /* 0x0000000000302947 */ /* 0x000fea0003800000 */
[----:B------:R-:W2:Y:S01]  /*08f0*/  LDS R5, [UR16+0x34] ;  /* 0x00003410ff057984 */ /* 0x000ea20008000800 */
[----:B------:R-:W3:Y:S03]  /*0900*/  LDC.64 R12, c[0x0][0x240] ;  /* 0x00009000ff0c7b82 */ /* 0x000ee60000000a00 */
[----:B------:R-:W4:Y:S01]  /*0910*/  LDS R4, [UR16+0x1c] ;  /* 0x00001c10ff047984 */ /* 0x000f220008000800 */
[C---:B---3--:R-:W-:Y:S01]  /*0920*/  SHF.L.U64.HI R10, R12.reuse, 0x1, R13 ;  /* 0x000000010c0a7819 */ /* 0x048fe2000001020d */
[----:B------:R-:W-:-:S03]  /*0930*/  IMAD.SHL.U32 R7, R12, 0x2, RZ ;  /* 0x000000020c077824 */ /* 0x000fc600078e00ff */
[--C-:B------:R-:W-:Y:S02]  /*0940*/  SHF.R.U32.HI R9, RZ, 0x4, R10.reuse ;  /* 0x00000004ff097819 */ /* 0x100fe4000001160a */
[----:B------:R-:W-:-:S05]  /*0950*/  SHF.R.U64 R7, R7, 0x4, R10 ;  /* 0x0000000407077819 */ /* 0x000fca000000120a */
[----:B------:R3:W-:Y:S01]  /*0960*/  STS [UR16+0xc], R7 ;  /* 0x00000c07ff007988 */ /* 0x0007e20008000810 */
[----:B--2---:R-:W-:Y:S02]  /*0970*/  LOP3.LUT R5, R5, 0x7, RZ, 0xb8, !PT ;  /* 0x0000000705057812 */ /* 0x004fe400078eb8ff */
[----:B----4-:R-:W-:-:S03]  /*0980*/  LOP3.LUT R4, R4, 0xf, R9, 0xb8, !PT ;  /* 0x0000000f04047812 */ /* 0x010fc600078eb809 */
[----:B------:R3:W-:Y:S04]  /*0990*/  STS [UR16+0x34], R5 ;  /* 0x00003405ff007988 */ /* 0x0007e80008000810 */
[----:B------:R3:W-:Y:S02]  /*09a0*/  STS [UR16+0x1c], R4 ;  /* 0x00001c04ff007988 */ /* 0x0007e40008000810 */
.L_x_21:
[----:B------:R-:W-:Y:S05]  /*09b0*/  BSYNC B2 ;  /* 0x0000000000027941 */ /* 0x000fea0003800000 */
.L_x_20:
[----:B------:R-:W-:Y:S04]  /*09c0*/  BSSY B3, `(.L_x_22) ;  /* 0x000001a000037945 */ /* 0x000fe80003800000 */
[----:B------:R-:W-:Y:S04]  /*09d0*/  BSSY B2, `(.L_x_23) ;  /* 0x0000015000027945 */ /* 0x000fe80003800000 */
[----:B------:R-:W-:Y:S05]  /*09e0*/  @P2 BRA `(.L_x_24) ;  /* 0x0000000000202947 */ /* 0x000fea0003800000 */
[----:B---3--:R-:W2:Y:S02]  /*09f0*/  LDS R4, [UR16+0x34] ;  /* 0x00003410ff047984 */ /* 0x008ea40008000800 */
[----:B--2---:R-:W-:-:S05]  /*0a00*/  LOP3.LUT R4, R4, 0x38, RZ, 0xb8, !PT ;  /* 0x0000003804047812 */ /* 0x004fca00078eb8ff */
[----:B------:R2:W-:Y:S01]  /*0a10*/  STS [UR16+0x34], R4 ;  /* 0x00003404ff007988 */ /* 0x0005e20008000810 */
[----:B------:R-:W-:Y:S05]  /*0a20*/  @P2 BRA `(.L_x_25) ;  /* 0x0000000000202947 */ /* 0x000fea0003800000 */
[----:B--2---:R-:W2:Y:S01]  /*0a30*/  LDS R4, [UR16+0x8] ;  /* 0x00000810ff047984 */ /* 0x004ea20008000800 */
[----:B------:R-:W-:-:S05]  /*0a40*/  IMAD.MOV.U32 R5, RZ, RZ, 0x780 ;  /* 0x00000780ff057424 */ /* 0x000fca00078e00ff */
[----:B--2---:R-:W-:-:S05]  /*0a50*/  LOP3.LUT R4, R4, 0x500, R5, 0xd8, !PT ;  /* 0x0000050004047812 */ /* 0x004fca00078ed805 */
[----:B------:R2:W-:Y:S02]  /*0a60*/  STS [UR16+0x8], R4 ;  /* 0x00000804ff007988 */ /* 0x0005e40008000810 */
.L_x_24:
[----:B------:R-:W-:Y:S05]  /*0a70*/  @P2 BRA `(.L_x_26) ;  /* 0x0000000000282947 */ /* 0x000fea0003800000 */
[----:B--23--:R-:W2:Y:S02]  /*0a80*/  LDS R4, [UR16+0x8] ;  /* 0x00000810ff047984 */ /* 0x00cea40008000800 */
[----:B--2---:R-:W-:-:S05]  /*0a90*/  LOP3.LUT R4, R4, 0x1800, RZ, 0xb8, !PT ;  /* 0x0000180004047812 */ /* 0x004fca00078eb8ff */
[----:B------:R3:W-:Y:S02]  /*0aa0*/  STS [UR16+0x8], R4 ;  /* 0x00000804ff007988 */ /* 0x0007e40008000810 */
.L_x_25:
[----:B------:R-:W-:Y:S05]  /*0ab0*/  @P2 BREAK B2 ;  /* 0x0000000000022942 */ /* 0x000fea0003800000 */
[----:B------:R-:W-:Y:S05]  /*0ac0*/  @P2 BRA `(.L_x_27) ;  /* 0x0000000000242947 */ /* 0x000fea0003800000 */
[----:B--23--:R-:W2:Y:S01]  /*0ad0*/  LDS R4, [UR16+0x8] ;  /* 0x00000810ff047984 */ /* 0x00cea20008000800 */
[----:B------:R-:W-:-:S05]  /*0ae0*/  IMAD.MOV.U32 R5, RZ, RZ, 0x6000 ;  /* 0x00006000ff057424 */ /* 0x000fca00078e00ff */
[----:B--2---:R-:W-:-:S04]  /*0af0*/  LOP3.LUT R4, R4, 0x6000, R5, 0xd8, !PT ;  /* 0x0000600004047812 */ /* 0x004fc800078ed805 */
[----:B------:R-:W-:-:S05]  /*0b00*/  LOP3.LUT R4, R4, 0x400000, RZ, 0xb8, !PT ;  /* 0x0040000004047812 */ /* 0x000fca00078eb8ff */
[----:B------:R4:W-:Y:S02]  /*0b10*/  STS [UR16+0x8], R4 ;  /* 0x00000804ff007988 */ /* 0x0009e40008000810 */
.L_x_26:
[----:B------:R-:W-:Y:S05]  /*0b20*/  BSYNC B2 ;  /* 0x0000000000027941 */ /* 0x000fea0003800000 */
.L_x_23:
[----:B--234-:R-:W2:Y:S02]  /*0b30*/  @!P2 LDS R4, [UR16+0x8] ;  /* 0x00000810ff04a984 */ /* 0x01cea40008000800 */
[----:B--2---:R-:W-:-:S05]  /*0b40*/  @!P2 LOP3.LUT R4, R4, 0x8000, RZ, 0xb8, !PT ;  /* 0x000080000404a812 */ /* 0x004fca00078eb8ff */
[----:B------:R4:W-:Y:S02]  /*0b50*/  @!P2 STS [UR16+0x8], R4 ;  /* 0x00000804ff00a988 */ /* 0x0009e40008000810 */
.L_x_27:
[----:B------:R-:W-:Y:S05]  /*0b60*/  BSYNC B3 ;  /* 0x0000000000037941 */ /* 0x000fea0003800000 */
.L_x_22:
[----:B------:R-:W-:Y:S05]  /*0b70*/  WARPSYNC.ALL ;  /* 0x0000000000007948 */ /* 0x000fea0003800000 */
[----:B------:R-:W-:-:S04]  /*0b80*/  UIADD3 UR21, UR5, 0x80, URZ ;  /* 0x0000008005157890 */ /* 0x000fc8000fffe03f */
[----:B------:R-:W-:-:S04]  /*0b90*/  UIADD3 UR20, UP0, UR21, UR22, URZ ;  /* 0x0000001615147290 */ /* 0x000fc8000ff1e03f */
[----:B------:R-:W-:Y:S01]  /*0ba0*/  ULEA.HI.X.SX32 UR21, UR21, UR23, 0x1, UP0 ;  /* 0x0000001715157291 */ /* 0x000fe200080f0e3f */
[----:B------:R-:W-:Y:S11]  /*0bb0*/  @P0 BRA `(.L_x_28) ;  /* 0x0000000000280947 */ /* 0x000ff60003800000 */
[----:B--234-:R-:W2:Y:S01]  /*0bc0*/  S2R R4, SR_LANEID ;  /* 0x0000000000047919 */ /* 0x01cea20000000000 */
[----:B------:R-:W-:Y:S05]  /*0bd0*/  WARPSYNC.ALL ;  /* 0x0000000000007948 */ /* 0x000fea0003800000 */
[----:B--2---:R-:W-:-:S05]  /*0be0*/  IMAD.SHL.U32 R9, R4, 0x4, RZ ;  /* 0x0000000404097824 */ /* 0x004fca00078e00ff */
[----:B------:R-:W2:Y:S01]  /*0bf0*/  LDS R7, [R9+UR16] ;  /* 0x0000001009077984 */ /* 0x000ea20008000800 */
[----:B------:R-:W-:-:S05]  /*0c00*/  IADD3 R4, P1, R9, UR20, RZ ;  /* 0x0000001409047c10 */ /* 0x000fca000ff3e0ff */
[----:B------:R-:W-:-:S05]  /*0c10*/  IMAD.X R5, RZ, RZ, UR21, P1 ;  /* 0x00000015ff057e24 */ /* 0x000fca00088e06ff */
[----:B--2---:R2:W3:Y:S01]  /*0c20*/  ATOMG.E.EXCH.STRONG.GPU PT, RZ, [R4], R7 ;  /* 0x0000000704ff73a8 */ /* 0x0044e200041ee100 */
[----:B------:R-:W-:-:S04]  /*0c30*/  DEPBAR {5,4,3,2,1,0} ;  /* 0x0000003f0000791a */ /* 0x000fc80000000000 */
[----:B------:R2:W-:Y:S01]  /*0c40*/  UTMACCTL.IV [UR20] ;  /* 0x00000000140079b9 */ /* 0x0005e20008000000 */
[----:B------:R-:W-:Y:S01]  /*0c50*/  NOP ;  /* 0x0000000000007918 */ /* 0x000fe20000000000 */
.L_x_28:
[----:B------:R-:W-:Y:S05]  /*0c60*/  @P0 BRA `(.L_x_29) ;  /* 0x00000000000c0947 */ /* 0x000fea0003800000 */
[----:B------:R0:W-:Y:S01]  /*0c70*/  UTMACMDFLUSH ;  /* 0x00000000000079b7 */ /* 0x0001e20000000000 */
[----:B------:R-:W-:Y:S05]  /*0c80*/  @P0 BRA `(.L_x_29) ;  /* 0x0000000000040947 */ /* 0x000fea0003800000 */
[----:B------:R-:W-:-:S04]  /*0c90*/  DEPBAR.LE SB0, 0x0 ;  /* 0x000080000000791a */ /* 0x000fc80000000000 */
.L_x_29:
[----:B------:R-:W-:Y:S05]  /*0ca0*/  WARPSYNC.ALL ;  /* 0x0000000000007948 */ /* 0x000fea0003800000 */
[----:B---3--:R-:W-:Y:S06]  /*0cb0*/  BAR.SYNC.DEFER_BLOCKING 0x0 ;  /* 0x0000000000007b1d */ /* 0x008fec0000010000 */
[----:B------:R-:W-:Y:S02]  /*0cc0*/  BSSY B3, `(.L_x_30) ;  /* 0x000000b000037945 */ /* 0x000fe40003800000 */
[----:B------:R-:W-:Y:S06]  /*0cd0*/  BAR.SYNC.DEFER_BLOCKING 0x0 ;  /* 0x0000000000007b1d */ /* 0x000fec0000010000 */
[----:B------:R3:W-:Y:S01]  /*0ce0*/  @!P0 STS [R11], RZ ;  /* 0x000000ff0b008388 */ /* 0x0007e20000000800 */
[----:B------:R-:W-:Y:S01]  /*0cf0*/  NOP ;  /* 0x0000000000007918 */ /* 0x000fe20000000000 */
[----:B------:R-:W-:Y:S05]  /*0d00*/  @P2 BRA `(.L_x_31) ;  /* 0x0000000000182947 */ /* 0x000fea0003800000 */
[----:B--2-4-:R-:W2:Y:S01]  /*0d10*/  LDS R4, [UR16+0x8] ;  /* 0x00000810ff047984 */ /* 0x014ea20008000800 */
[----:B---3-5:R-:W3:Y:S01]  /*0d20*/  LDC.64 R10, c[0x0][0x220] ;  /* 0x00008800ff0a7b82 */ /* 0x028ee20000000a00 */
[----:B------:R-:W-:Y:S02]  /*0d30*/  IMAD.MOV.U32 R5, RZ, RZ, 0x70 ;  /* 0x00000070ff057424 */ /* 0x000fe400078e00ff */
[----:B---3--:R3:W-:Y:S03]  /*0d40*/  STS.64 [UR16], R10 ;  /* 0x0000000aff007988 */ /* 0x0087e60008000a10 */
[----:B--2---:R-:W-:-:S05]  /*0d50*/  LOP3.LUT R4, R4, 0x10, R5, 0xd8, !PT ;  /* 0x0000001004047812 */ /* 0x004fca00078ed805 */
[----:B------:R3:W-:Y:S02]  /*0d60*/  STS [UR16+0x8], R4 ;  /* 0x00000804ff007988 */ /* 0x0007e40008000810 */
.L_x_31:
[----:B--2---:R-:W-:Y:S05]  /*0d70*/  BSYNC B3 ;  /* 0x0000000000037941 */ /* 0x004fea0003800000 */
.L_x_30:
[----:B------:R-:W-:Y:S04]  /*0d80*/  BSSY B4, `(.L_x_32) ;  /* 0x0000011000047945 */ /* 0x000fe80003800000 */
[----:B------:R-:W-:Y:S04]  /*0d90*/  BSSY B3, `(.L_x_33) ;  /* 0x000000e000037945 */ /* 0x000fe80003800000 */
[----:B------:R-:W-:Y:S05]  /*0da0*/  @P2 BRA `(.L_x_34) ;  /* 0x0000000000242947 */ /* 0x000fea0003800000 */
[----:B---34-:R-:W2:Y:S01]  /*0db0*/  LDS R4, [UR16+0x34] ;  /* 0x00003410ff047984 */ /* 0x018ea20008000800 */
[----:B------:R-:W-:-:S05]  /*0dc0*/  IMAD.MOV.U32 R5, RZ, RZ, 0x3f000000 ;  /* 0x3f000000ff057424 */ /* 0x000fca00078e00ff */
[----:B--2---:R-:W-:-:S05]  /*0dd0*/  LOP3.LUT R4, R4, 0xff000000, R5, 0xb8, !PT ;  /* 0xff00000004047812 */ /* 0x004fca00078eb805 */
[----:B------:R2:W-:Y:S01]  /*0de0*/  STS [UR16+0x34], R4 ;  /* 0x00003404ff007988 */ /* 0x0005e20008000810 */
[----:B------:R-:W-:Y:S05]  /*0df0*/  @P2 BRA `(.L_x_35) ;  /* 0x00000000001c2947 */ /* 0x000fea0003800000 */
[----:B--2---:R-:W2:Y:S01]  /*0e00*/  LDS R4, [UR16+0x38] ;  /* 0x00003810ff047984 */ /* 0x004ea20008000800 */
[----:B------:R-:W-:-:S05]  /*0e10*/  IMAD.MOV.U32 R5, RZ, RZ, 0x3f ;  /* 0x0000003fff057424 */ /* 0x000fca00078e00ff */
[----:B--2---:R-:W-:-:S05]  /*0e20*/  LOP3.LUT R4, R4, 0xff, R5, 0xb8, !PT ;  /* 0x000000ff04047812 */ /* 0x004fca00078eb805 */
[----:B------:R2:W-:Y:S02]  /*0e30*/  STS [UR16+0x38], R4 ;  /* 0x00003804ff007988 */ /* 0x0005e40008000810 */
.L_x_34:
[----:B------:R-:W-:Y:S05]  /*0e40*/  @P2 BREAK B3 ;  /* 0x0000000000032942 */ /* 0x000fea0003800000 */
[----:B------:R-:W-:Y:S05]  /*0e50*/  @P2 BRA `(.L_x_36) ;  /* 0x00000000000c2947 */ /* 0x000fea0003800000 */
[----:B------:R1:W-:Y:S02]  /*0e60*/  STS [UR16+0x20], R3 ;  /* 0x00002003ff007988 */ /* 0x0003e40008000810 */
.L_x_35:
[----:B------:R-:W-:Y:S05]  /*0e70*/  BSYNC B3 ;  /* 0x0000000000037941 */ /* 0x000fea0003800000 */
.L_x_33:
[----:B------:R1:W-:Y:S02]  /*0e80*/  @!P2 STS [UR16+0x24], R2 ;  /* 0x00002402ff00a988 */ /* 0x0003e40008000810 */
.L_x_36:
[----:B------:R-:W-:Y:S05]  /*0e90*/  BSYNC B4 ;  /* 0x0000000000047941 */ /* 0x000fea0003800000 */
.L_x_32:
[----:B------:R-:W-:Y:S05]  /*0ea0*/  WARPSYNC.ALL ;  /* 0x0000000000007948 */ /* 0x000fea0003800000 */
[----:B------:R-:W-:Y:S04]  /*0eb0*/  BSSY B4, `(.L_x_37) ;  /* 0x000000e000047945 */ /* 0x000fe80003800000 */
[----:B------:R-:W-:Y:S05]  /*0ec0*/  @P2 BRA `(.L_x_38) ;  /* 0x0000000000302947 */ /* 0x000fea0003800000 */
[----:B-1----:R-:W1:Y:S01]  /*0ed0*/  LDS R3, [UR16+0x34] ;  /* 0x00003410ff037984 */ /* 0x002e620008000800 */
[----:B--234-:R-:W2:Y:S03]  /*0ee0*/  LDC.64 R4, c[0x0][0x248] ;  /* 0x00009200ff047b82 */ /* 0x01cea60000000a00 */
        /* <DEDUP_REMOVED lines=10> */
.L_x_38:
[----:B------:R-:W-:Y:S05]  /*0f90*/  BSYNC B4 ;  /* 0x0000000000047941 */ /* 0x000fea0003800000 */
.L_x_37:
[----:B------:R-:W-:Y:S04]  /*0fa0*/  BSSY B4, `(.L_x_39) ;  /* 0x000001a000047945 */ /* 0x000fe80003800000 */
[----:B------:R-:W-:Y:S04]  /*0fb0*/  BSSY B5, `(.L_x_40) ;  /* 0x0000015000057945 */ /* 0x000fe80003800000 */
[----:B------:R-:W-:Y:S05]  /*0fc0*/  @P2 BRA `(.L_x_41) ;  /* 0x0000000000202947 */ /* 0x000fea0003800000 */
[----:B-12---:R-:W1:Y:S02]  /*0fd0*/  LDS R2, [UR16+0x34] ;  /* 0x00003410ff027984 */ /* 0x006e640008000800 */
[----:B-1----:R-:W-:-:S05]  /*0fe0*/  LOP3.LUT R2, R2, 0x38, RZ, 0xb8, !PT ;  /* 0x0000003802027812 */ /* 0x002fca00078eb8ff */
[----:B------:R1:W-:Y:S01]  /*0ff0*/  STS [UR16+0x34], R2 ;  /* 0x00003402ff007988 */ /* 0x0003e20008000810 */
[----:B------:R-:W-:Y:S05]  /*1000*/  @P2 BRA `(.L_x_42) ;  /* 0x0000000000202947 */ /* 0x000fea0003800000 */
[----:B-1----:R-:W1:Y:S01]  /*1010*/  LDS R2, [UR16+0x8] ;  /* 0x00000810ff027984 */ /* 0x002e620008000800 */
[----:B------:R-:W-:-:S05]  /*1020*/  IMAD.MOV.U32 R3, RZ, RZ, 0x780 ;  /* 0x00000780ff037424 */ /* 0x000fca00078e00ff */
[----:B-1----:R-:W-:-:S05]  /*1030*/  LOP3.LUT R2, R2, 0x500, R3, 0xd8, !PT ;  /* 0x0000050002027812 */ /* 0x002fca00078ed803 */
[----:B------:R1:W-:Y:S02]  /*1040*/  STS [UR16+0x8], R2 ;  /* 0x00000802ff007988 */ /* 0x0003e40008000810 */
.L_x_41:
[----:B------:R-:W-:Y:S05]  /*1050*/  @P2 BRA `(.L_x_43) ;  /* 0x0000000000282947 */ /* 0x000fea0003800000 */
[----:B-12---:R-:W1:Y:S02]  /*1060*/  LDS R2, [UR16+0x8] ;  /* 0x00000810ff027984 */ /* 0x006e640008000800 */
[----:B-1----:R-:W-:-:S05]  /*1070*/  LOP3.LUT R2, R2, 0x1800, RZ, 0xb8, !PT ;  /* 0x0000180002027812 */ /* 0x002fca00078eb8ff */
[----:B------:R2:W-:Y:S02]  /*1080*/  STS [UR16+0x8], R2 ;  /* 0x00000802ff007988 */ /* 0x0005e40008000810 */
.L_x_42:
[----:B------:R-:W-:Y:S05]  /*1090*/  @P2 BREAK B5 ;  /* 0x0000000000052942 */ /* 0x000fea0003800000 */
[----:B------:R-:W-:Y:S05]  /*10a0*/  @P2 BRA `(.L_x_44) ;  /* 0x0000000000242947 */ /* 0x000fea0003800000 */
[----:B-12---:R-:W1:Y:S01]  /*10b0*/  LDS R2, [UR16+0x8] ;  /* 0x00000810ff027984 */ /* 0x006e620008000800 */
[----:B------:R-:W-:-:S05]  /*10c0*/  IMAD.MOV.U32 R3, RZ, RZ, 0x6000 ;  /* 0x00006000ff037424 */ /* 0x000fca00078e00ff */
[----:B-1----:R-:W-:-:S04]  /*10d0*/  LOP3.LUT R2, R2, 0x6000, R3, 0xd8, !PT ;  /* 0x0000600002027812 */ /* 0x002fc800078ed803 */
[----:B------:R-:W-:-:S05]  /*10e0*/  LOP3.LUT R2, R2, 0x400000, RZ, 0xb8, !PT ;  /* 0x0040000002027812 */ /* 0x000fca00078eb8ff */
[----:B------:R1:W-:Y:S02]  /*10f0*/  STS [UR16+0x8], R2 ;  /* 0x00000802ff007988 */ /* 0x0003e40008000810 */
.L_x_43:
[----:B------:R-:W-:Y:S05]  /*1100*/  BSYNC B5 ;  /* 0x0000000000057941 */ /* 0x000fea0003800000 */
.L_x_40:
[----:B-12---:R-:W1:Y:S02]  /*1110*/  @!P2 LDS R2, [UR16+0x8] ;  /* 0x00000810ff02a984 */ /* 0x006e640008000800 */
[----:B-1----:R-:W-:-:S05]  /*1120*/  @!P2 LOP3.LUT R2, R2, 0x8000, RZ, 0xb8, !PT ;  /* 0x000080000202a812 */ /* 0x002fca00078eb8ff */
[----:B------:R1:W-:Y:S02]  /*1130*/  @!P2 STS [UR16+0x8], R2 ;  /* 0x00000802ff00a988 */ /* 0x0003e40008000810 */
.L_x_44:
[----:B------:R-:W-:Y:S05]  /*1140*/  BSYNC B4 ;  /* 0x0000000000047941 */ /* 0x000fea0003800000 */
.L_x_39:
[----:B------:R-:W-:Y:S05]  /*1150*/  WARPSYNC.ALL ;  /* 0x0000000000007948 */ /* 0x000fea0003800000 */
[----:B------:R-:W-:Y:S01]  /*1160*/  UIADD3 UR5, UR5, 0x100, URZ ;  /* 0x0000010005057890 */ /* 0x000fe2000fffe03f */
[----:B------:R-:W-:Y:S01]  /*1170*/  ISETP.GE.AND P1, PT, R8, 0x1, PT ;  /* 0x000000010800780c */ /* 0x000fe20003f26270 */
[----:B------:R-:W-:Y:S01]  /*1180*/  IMAD.MOV.U32 R24, RZ, RZ, RZ ;  /* 0x000000ffff187224 */ /* 0x000fe200078e00ff */
[----:B------:R-:W-:Y:S01]  /*1190*/  SHF.R.U32.HI R7, RZ, 0x5, R0 ;  /* 0x00000005ff077819 */ /* 0x000fe20000011600 */
[----:B------:R-:W-:-:S04]  /*11a0*/  UIADD3 UR22, UP0, UR5, UR22, URZ ;  /* 0x0000001605167290 */ /* 0x000fc8000ff1e03f */
[----:B------:R-:W-:Y:S01]  /*11b0*/  ULEA.HI.X.SX32 UR23, UR5, UR23, 0x1, UP0 ;  /* 0x0000001705177291 */ /* 0x000fe200080f0e3f */
[----:B------:R-:W-:Y:S11]  /*11c0*/  @P0 BRA `(.L_x_45) ;  /* 0x0000000000280947 */ /* 0x000ff60003800000 */
[----:B-12---:R-:W3:Y:S01]  /*11d0*/  S2R R2, SR_LANEID ;  /* 0x0000000000027919 */ /* 0x006ee20000000000 */
[----:B------:R-:W-:Y:S05]  /*11e0*/  WARPSYNC.ALL ;  /* 0x0000000000007948 */ /* 0x000fea0003800000 */
[----:B---34-:R-:W-:-:S05]  /*11f0*/  IMAD.SHL.U32 R4, R2, 0x4, RZ ;  /* 0x0000000402047824 */ /* 0x018fca00078e00ff */
[----:B------:R-:W1:Y:S01]  /*1200*/  LDS R5, [R4+UR16] ;  /* 0x0000001004057984 */ /* 0x000e620008000800 */
[----:B------:R-:W-:-:S05]  /*1210*/  IADD3 R2, P3, R4, UR22, RZ ;  /* 0x0000001604027c10 */ /* 0x000fca000ff7e0ff */
[----:B------:R-:W-:-:S05]  /*1220*/  IMAD.X R3, RZ, RZ, UR23, P3 ;  /* 0x00000017ff037e24 */ /* 0x000fca00098e06ff */
[----:B-1----:R1:W2:Y:S01]  /*1230*/  ATOMG.E.EXCH.STRONG.GPU PT, RZ, [R2], R5 ;  /* 0x0000000502ff73a8 */ /* 0x0022a200041ee100 */
[----:B------:R-:W-:-:S04]  /*1240*/  DEPBAR {5,4,3,2,1,0} ;  /* 0x0000003f0000791a */ /* 0x000fc80000000000 */
[----:B------:R1:W-:Y:S01]  /*1250*/  UTMACCTL.IV [UR22] ;  /* 0x00000000160079b9 */ /* 0x0003e20008000000 */
[----:B------:R-:W-:Y:S01]  /*1260*/  NOP ;  /* 0x0000000000007918 */ /* 0x000fe20000000000 */
.L_x_45:
[----:B------:R-:W-:Y:S05]  /*1270*/  @P0 BRA `(.L_x_46) ;  /* 0x00000000000c0947 */ /* 0x000fea0003800000 */
[----:B------:R0:W-:Y:S01]  /*1280*/  UTMACMDFLUSH ;  /* 0x00000000000079b7 */ /* 0x0001e20000000000 */
[----:B------:R-:W-:Y:S05]  /*1290*/  @P0 BRA `(.L_x_46) ;  /* 0x0000000000040947 */ /* 0x000fea0003800000 */
[----:B------:R-:W-:-:S04]  /*12a0*/  DEPBAR.LE SB0, 0x0 ;  /* 0x000080000000791a */ /* 0x000fc80000000000 */
.L_x_46:
[----:B------:R-:W-:Y:S05]  /*12b0*/  WARPSYNC.ALL ;  /* 0x0000000000007948 */ /* 0x000fea0003800000 */
[----:B--2---:R-:W-:Y:S01]  /*12c0*/  BAR.SYNC.DEFER_BLOCKING 0x0 ;  /* 0x0000000000007b1d */ /* 0x004fe20000010000 */
[----:B------:R-:W-:Y:S01]  /*12d0*/  R2UR UR17, R7 ;  /* 0x00000000071172ca */ /* 0x000fe200000e0000 */
[----:B------:R-:W-:Y:S01]  /*12e0*/  USHF.L.U32 UR27, UR32, 0x7, URZ ;  /* 0x00000007201b7899 */ /* 0x000fe2000800063f */
[----:B------:R-:W-:Y:S01]  /*12f0*/  IMAD.MOV.U32 R25, RZ, RZ, RZ ;  /* 0x000000ffff197224 */ /* 0x000fe200078e00ff */
[----:B------:R-:W-:Y:S02]  /*1300*/  CS2R R26, SRZ ;  /* 0x00000000001a7805 */ /* 0x000fe4000001ff00 */
[----:B------:R-:W-:Y:S01]  /*1310*/  CS2R R28, SRZ ;  /* 0x00000000001c7805 */ /* 0x000fe2000001ff00 */
[----:B------:R-:W-:Y:S01]  /*1320*/  VOTEU.ALL UP0, P2 ;  /* 0x00000000003f7886 */ /* 0x000fe20001000000 */
[----:B------:R-:W-:Y:S01]  /*1330*/  UMOV UR6, 0x1 ;  /* 0x0000000100067882 */ /* 0x000fe20000000000 */
[----:B------:R-:W-:Y:S01]  /*1340*/  VOTEU.ALL UP1, P2 ;  /* 0x00000000003f7886 */ /* 0x000fe20001020000 */
[----:B------:R-:W-:Y:S01]  /*1350*/  VOTEU.ALL UP2, P2 ;  /* 0x00000000003f7886 */ /* 0x000fe20001040000 */
[----:B------:R-:W-:Y:S01]  /*1360*/  CS2R R30, SRZ ;  /* 0x00000000001e7805 */ /* 0x000fe2000001ff00 */
[----:B------:R-:W-:-:S04]  /*1370*/  @!UP0 UIADD3 UR8, -UR6, 0x100000, URZ ;  /* 0x0010000006088890 */ /* 0x000fc8000fffe13f */
[----:B------:R-:W-:Y:S02]  /*1380*/  @!UP0 USHF.L.U32 UR9, UR8, 0xb, URZ ;  /* 0x0000000b08098899 */ /* 0x000fe4000800063f */
[----:B------:R-:W-:Y:S01]  /*1390*/  @!UP0 USHF.L.U32 UR8, UR8, 0x1, URZ ;  /* 0x0000000108088899 */ /* 0x000fe2000800063f */
        /* <DEDUP_REMOVED lines=9> */
[----:B------:R-:W-:Y:S01]  /*1430*/  VOTEU.ALL UP0, P2 ;  /* 0x00000000003f7886 */ /* 0x000fe20001000000 */
[----:B------:R-:W-:Y:S02]  /*1440*/  CS2R R38, SRZ ;  /* 0x0000000000267805 */ /* 0x000fe4000001ff00 */
[----:B------:R-:W-:Y:S02]  /*1450*/  CS2R R40, SRZ ;  /* 0x0000000000287805 */ /* 0x000fe4000001ff00 */
[----:B------:R-:W-:Y:S02]  /*1460*/  CS2R R42, SRZ ;  /* 0x00000000002a7805 */ /* 0x000fe4000001ff00 */
[----:B------:R-:W-:-:S02]  /*1470*/  CS2R R44, SRZ ;  /* 0x00000000002c7805 */ /* 0x000fc4000001ff00 */
[----:B------:R-:W-:Y:S02]  /*1480*/  CS2R R46, SRZ ;  /* 0x00000000002e7805 */ /* 0x000fe4000001ff00 */
[----:B------:R-:W-:Y:S01]  /*1490*/  CS2R R48, SRZ ;  /* 0x0000000000307805 */ /* 0x000fe2000001ff00 */
[----:B------:R-:W2:Y:S02]  /*14a0*/  FENCE.VIEW.ASYNC.S ;  /* 0x00000000000073c6 */ /* 0x000ea40000000000 */
[----:B--2---:R-:W2:Y:S02]  /*14b0*/  @!UP0 SYNCS.EXCH.64 URZ, [UR16+0x24000], UR8 ;  /* 0x02400008103f85b2 */ /* 0x004ea40008000100 */
[----:B--2---:R-:W-:Y:S01]  /*14c0*/  BAR.SYNC.DEFER_BLOCKING 0x0 ;  /* 0x0000000000007b1d */ /* 0x004fe20000010000 */
[----:B------:R-:W-:Y:S02]  /*14d0*/  CS2R R50, SRZ ;  /* 0x0000000000327805 */ /* 0x000fe4000001ff00 */
[----:B------:R-:W-:-:S02]  /*14e0*/  CS2R R52, SRZ ;  /* 0x0000000000347805 */ /* 0x000fc4000001ff00 */
[----:B------:R-:W-:Y:S01]  /*14f0*/  CS2R R54, SRZ ;  /* 0x0000000000367805 */ /* 0x000fe2000001ff00 */
[----:B------:R2:W4:Y:S02]  /*1500*/  @!UP1 SYNCS.EXCH.64 URZ, [UR16+0x24008], UR10 ;  /* 0x0240080a103f95b2 */ /* 0x0005240008000100 */
[----:B----4-:R-:W-:Y:S01]  /*1510*/  BAR.SYNC.DEFER_BLOCKING 0x0 ;  /* 0x0000000000007b1d */ /* 0x010fe20000010000 */
[----:B--2---:R-:W-:-:S05]  /*1520*/  USHF.L.U32 UR11, UR33, 0x6, URZ ;  /* 0x00000006210b7899 */ /* 0x004fca000800063f */
[----:B------:R2:W4:Y:S01]  /*1530*/  @!UP2 SYNCS.EXCH.64 URZ, [UR16+0x24010], UR6 ;  /* 0x02401006103fa5b2 */ /* 0x0005220008000100 */
[----:B------:R-:W-:Y:S06]  /*1540*/  @!P1 BRA `(.L_x_47) ;  /* 0x0000000400909947 */ /* 0x000fec0003800000 */
[----:B------:R-:W-:Y:S02]  /*1550*/  CS2R R24, SRZ ;  /* 0x0000000000187805 */ /* 0x000fe4000001ff00 */
[----:B------:R-:W-:Y:S02]  /*1560*/  CS2R R26, SRZ ;  /* 0x00000000001a7805 */ /* 0x000fe4000001ff00 */
[----:B------:R-:W-:Y:S02]  /*1570*/  CS2R R28, SRZ ;  /* 0x00000000001c7805 */ /* 0x000fe4000001ff00 */
[----:B------:R-:W-:Y:S02]  /*1580*/  CS2R R30, SRZ ;  /* 0x00000000001e7805 */ /* 0x000fe4000001ff00 */
[----:B------:R-:W-:Y:S02]  /*1590*/  CS2R R32, SRZ ;  /* 0x0000000000207805 */ /* 0x000fe4000001ff00 */
[----:B------:R-:W-:-:S02]  /*15a0*/  CS2R R34, SRZ ;  /* 0x0000000000227805 */ /* 0x000fc4000001ff00 */
        /* <DEDUP_REMOVED lines=9> */
[----:B------:R-:W-:Y:S01]  /*1640*/  CS2R R54, SRZ ;  /* 0x0000000000367805 */ /* 0x000fe2000001ff00 */
[----:B------:R-:W-:Y:S01]  /*1650*/  UMOV UR5, URZ ;  /* 0x0000003f00057c82 */ /* 0x000fe20008000000 */
[----:B--2---:R-:W-:-:S05]  /*1660*/  UMOV UR6, URZ ;  /* 0x0000003f00067c82 */ /* 0x004fca0008000000 */
.L_x_49:
[----:B----4-:R-:W-:Y:S01]  /*1670*/  BAR.SYNC.DEFER_BLOCKING 0x0 ;  /* 0x0000000000007b1d */ /* 0x010fe20000010000 */
[----:B------:R-:W-:Y:S01]  /*1680*/  ULEA UR30, UR5, UR16, 0x3 ;  /* 0x00000010051e7291 */ /* 0x000fe2000f8e183f */
[----:B-1----:R-:W-:Y:S01]  /*1690*/  @!P2 IMAD.MOV.U32 R2, RZ, RZ, 0xc000 ;  /* 0x0000c000ff02a424 */ /* 0x002fe200078e00ff */
[----:B------:R-:W-:Y:S01]  /*16a0*/  ELECT P0, URZ, PT ;  /* 0x00000000003f782f */ /* 0x000fe20003800000 */
[----:B------:R-:W-:-:S03]  /*16b0*/  ULEA UR7, UR5, UR16, 0xe ;  /* 0x0000001005077291 */ /* 0x000fc6000f8e703f */
[----:B------:R-:W-:Y:S01]  /*16c0*/  ISETP.LT.U32.AND P0, PT, R6, 0x40, P0 ;  /* 0x000000400600780c */ /* 0x000fe20000701070 */
[----:B------:R-:W-:Y:S02]  /*16d0*/  ULOP3.LUT UR8, UR17, 0x1, URZ, 0xc0, !UPT ;  /* 0x0000000111087892 */ /* 0x000fe4000f8ec03f */
[----:B------:R-:W-:Y:S02]  /*16e0*/  ULEA UR29, UR5, UR16, 0xf ;  /* 0x00000010051d7291 */ /* 0x000fe4000f8e783f */
[----:B------:R-:W-:Y:S02]  /*16f0*/  UIADD3 UR28, UR7, 0x18000, URZ ;  /* 0x00018000071c7890 */ /* 0x000fe4000fffe03f */
[----:B------:R-:W-:Y:S02]  /*1700*/  ULEA UR10, UR8, UR6, 0x6 ;  /* 0x00000006080a7291 */ /* 0x000fe4000f8e303f */
[----:B------:R-:W-:Y:S02]  /*1710*/  ULEA UR24, UR8, UR29, 0xe ;  /* 0x0000001d08187291 */ /* 0x000fe4000f8e703f */
[----:B------:R-:W-:-:S02]  /*1720*/  ULEA UR8, UR8, UR28, 0xd ;  /* 0x0000001c08087291 */ /* 0x000fc4000f8e683f */
[----:B------:R-:W-:Y:S01]  /*1730*/  VOTEU.ANY UP0, P0 ;  /* 0x00000000003f7886 */ /* 0x000fe20000000100 */
[----:B------:R-:W-:Y:S01]  /*1740*/  VOTEU.ANY UP2, P0 ;  /* 0x00000000003f7886 */ /* 0x000fe20000040100 */
[----:B------:R-:W-:Y:S01]  /*1750*/  ELECT P1, URZ, PT ;  /* 0x00000000003f782f */ /* 0x000fe20003820000 */
[----:B------:R1:W-:Y:S02]  /*1760*/  @!P2 SYNCS.ARRIVE.TRANS64 RZ, [UR30+0x24000], R2 ;  /* 0x02400002ffffa9a7 */ /* 0x0003e4000800001e */
[----:B------:R-:W-:Y:S01]  /*1770*/  @UP0 UIADD3 UR9, UR30, 0x24000, URZ ;  /* 0x000240001e090890 */ /* 0x000fe2000fffe03f */
[----:B------:R-:W-:Y:S01]  /*1780*/  BAR.SYNC.DEFER_BLOCKING 0x0 ;  /* 0x0000000000007b1d */ /* 0x000fe20000010000 */
[----:B------:R-:W-:-:S05]  /*1790*/  ISETP.LT.U32.AND P1, PT, R6, 0x40, P1 ;  /* 0x000000400600780c */ /* 0x000fca0000f21070 */
[----:B------:R-:W-:Y:S01]  /*17a0*/  @UP0 UMOV UR12, UR18 ;  /* 0x00000012000c0c82 */ /* 0x000fe20008000000 */
[----:B------:R-:W-:Y:S01]  /*17b0*/  @UP0 UMOV UR13, UR19 ;  /* 0x00000013000d0c82 */ /* 0x000fe20008000000 */
[----:B------:R-:W-:Y:S01]  /*17c0*/  UMOV UR26, UR10 ;  /* 0x0000000a001a7c82 */ /* 0x000fe20008000000 */
[----:B-1----:R-:W-:-:S05]  /*17d0*/  IMAD.U32 R2, RZ, RZ, UR4 ;  /* 0x00000004ff027e24 */ /* 0x002fca000f8e00ff */
[----:B------:R-:W-:Y:S01]  /*17e0*/  VOTEU.ANY UP1, P1 ;  /* 0x00000000003f7886 */ /* 0x000fe20000820100 */
[----:B------:R-:W-:Y:S01]  /*17f0*/  VOTEU.ANY UP3, P1 ;  /* 0x00000000003f7886 */ /* 0x000fe20000860100 */
[----:B------:R-:W-:-:S03]  /*1800*/  SHF.L.U32 R2, R2, 0x1f, RZ ;  /* 0x0000001f02027819 */ /* 0x000fc600000006ff */
[----:B------:R-:W-:Y:S01]  /*1810*/  @UP1 UIADD3 UR25, UR30, 0x24000, URZ ;  /* 0x000240001e191890 */ /* 0x000fe2000fffe03f */
[----:B------:R-:W-:Y:S01]  /*1820*/  @UP1 UMOV UR14, UR20 ;  /* 0x00000014000e1c82 */ /* 0x000fe20008000000 */
[----:B------:R-:W-:Y:S01]  /*1830*/  @UP1 UMOV UR15, UR21 ;  /* 0x00000015000f1c82 */ /* 0x000fe20008000000 */
[----:B------:R1:W-:Y:S01]  /*1840*/  @UP2 UTMALDG.2D [UR8], [UR12] ;  /* 0x000000080c0025b4 */ /* 0x0003e20008008000 */
[----:B------:R2:W-:Y:S06]  /*1850*/  MEMBAR.ALL.CTA ;  /* 0x0000000000007992 */ /* 0x0005ec0000008000 */
[----:B--2---:R-:W2:Y:S02]  /*1860*/  FENCE.VIEW.ASYNC.S ;  /* 0x00000000000073c6 */ /* 0x004ea40000000000 */
[----:B--2---:R-:W-:Y:S06]  /*1870*/  BAR.SYNC.DEFER_BLOCKING 0x0 ;  /* 0x0000000000007b1d */ /* 0x004fec0000010000 */
[----:B------:R1:W-:Y:S02]  /*1880*/  @UP3 UTMALDG.2D [UR24], [UR14] ;  /* 0x000000180e0035b4 */ /* 0x0003e40008008000 */
[----:B------:R-:W-:Y:S06]  /*1890*/  BAR.SYNC.DEFER_BLOCKING 0x0 ;  /* 0x0000000000007b1d */ /* 0x000fec0000010000 */
[----:B------:R-:W2:Y:S02]  /*18a0*/  SYNCS.PHASECHK.TRANS64.TRYWAIT P0, [UR30+0x24000], R2 ;  /* 0x02400002ff0075a7 */ /* 0x000ea4000800015e */
[----:B-12---:R-:W-:Y:S05]  /*18b0*/  @!P0 BRA `(.L_x_48) ;  /* 0x0000000400a48947 */ /* 0x006fea0003800000 */
.L_x_50:
[----:B------:R-:W-:Y:S01]  /*18c0*/  USHF.L.U32 UR7, UR17, 0x7, URZ ;  /* 0x0000000711077899 */ /* 0x000fe2000800063f */
[----:B------:R-:W-:Y:S02]  /*18d0*/  WARPGROUP.DEPBAR.LE gsb0, 0x0 ;  /* 0x00008000000079c5 */ /* 0x000fe40000010000 */
[----:B------:R-:W-:Y:S01]  /*18e0*/  USHF.R.U32.HI UR12, URZ, 0x4, UR28 ;  /* 0x000000043f0c7899 */ /* 0x000fe2000801161c */
[----:B------:R-:W-:Y:S01]  /*18f0*/  WARPGROUP.ARRIVE ;  /* 0x00000000000079c5 */ /* 0x000fe20000000000 */
[----:B------:R-:W-:Y:S01]  /*1900*/  ULOP3.LUT UR7, UR7, 0x200, URZ, 0xc0, !UPT ;  /* 0x0000020007077892 */ /* 0x000fe2000f8ec03f */
[----:B------:R-:W1:Y:S01]  /*1910*/  LDC R2, c[0x0][0x230] ;  /* 0x00008c00ff027b82 */ /* 0x000e620000000800 */
[----:B------:R-:W-:Y:S02]  /*1920*/  USGXT.U32 UR12, UR12, 0xe ;  /* 0x0000000e0c0c789a */ /* 0x000fe40008000000 */
[----:B------:R-:W-:Y:S01]  /*1930*/  ULEA.HI UR7, UR29, UR7, URZ, 0x1c ;  /* 0x000000071d077291 */ /* 0x000fe2000f8fe03f */
[----:B------:R-:W-:Y:S01]  /*1940*/  UMOV UR13, 0x40000040 ;  /* 0x40000040000d7882 */ /* 0x000fe20000000000 */
[----:B------:R-:W-:-:S02]  /*1950*/  UMOV UR15, 0x40000040 ;  /* 0x40000040000f7882 */ /* 0x000fc40000000000 */
[----:B------:R-:W-:Y:S01]  /*1960*/  ULOP3.LUT UR14, UR7, 0x3fff, URZ, 0xc0, !UPT ;  /* 0x00003fff070e7892 */ /* 0x000fe2000f8ec03f */
[----:B------:R-:W-:Y:S02]  /*1970*/  UMOV UR8, URZ ;  /* 0x0000003f00087c82 */ /* 0x000fe40008000000 */
[----:B------:R-:W-:Y:S01]  /*1980*/  UMOV UR7, URZ ;  /* 0x0000003f00077c82 */ /* 0x000fe20008000000 */
[----:B------:R-:W-:Y:S02]  /*1990*/  UIADD3 UR6, UR6, 0x80, URZ ;  /* 0x0000008006067890 */ /* 0x000fe4000fffe03f */
[----:B------:R-:W-:-:S03]  /*19a0*/  UIADD3 UR5, UR5, 0x1, URZ ;  /* 0x0000000105057890 */ /* 0x000fc6000fffe03f */
[----:B------:R-:W-:Y:S01]  /*19b0*/  HGMMA.64x64x16.F32.BF16 R24, gdesc[UR12], R24 ;  /* 0x00e000000c1879f0 */ /* 0x000fe20008701818 */
[----:B------:R-:W-:Y:S02]  /*19c0*/  UIADD3 UR12, UP0, UR12, 0x2, URZ ;  /* 0x000000020c0c7890 */ /* 0x000fe4000ff1e03f */
[----:B------:R-:W-:Y:S02]  /*19d0*/  UIADD3 UR14, UP1, UR14, 0x2, URZ ;  /* 0x000000020e0e7890 */ /* 0x000fe4000ff3e03f */
[----:B------:R-:W-:Y:S02]  /*19e0*/  UIADD3.X UR13, UR7, 0x40000040, URZ, UP0, !UPT ;  /* 0x40000040070d7890 */ /* 0x000fe400087fe43f */
[----:B------:R-:W-:Y:S01]  /*19f0*/  UIADD3.X UR15, UR8, 0x40000040, URZ, UP1, !UPT ;  /* 0x40000040080f7890 */ /* 0x000fe20008ffe43f */
[----:B-1----:R-:W-:Y:S01]  /*1a00*/  ISETP.LE.AND P0, PT, R2, UR6, PT ;  /* 0x0000000602007c0c */ /* 0x002fe2000bf03270 */
[----:B------:R-:W-:Y:S02]  /*1a10*/  UIADD3.64 UR28, UR12, 0x2, URZ ;  /* 0x000000020c1c7897 */ /* 0x000fe4000fffe03f */
[----:B------:R-:W-:-:S02]  /*1a20*/  UIADD3.64 UR30, UR14, 0x2, URZ ;  /* 0x000000020e1e7897 */ /* 0x000fc4000fffe03f */
[----:B------:R-:W-:-:S04]  /*1a30*/  UISETP.NE.U32.AND UP0, UPT, UR5, 0x3, UPT ;  /* 0x000000030500788c */ /* 0x000fc8000bf05070 */
[----:B------:R-:W-:Y:S02]  /*1a40*/  USEL UR7, URZ, 0x1, UP0 ;  /* 0x000000013f077887 */ /* 0x000fe40008000000 */
[----:B------:R-:W-:Y:S02]  /*1a50*/  USEL UR5, UR5, URZ, UP0 ;  /* 0x0000003f05057287 */ /* 0x000fe40008000000 */
[----:B------:R-:W-:Y:S01]  /*1a60*/  ULOP3.LUT UR4, UR4, UR7, URZ, 0x3c, !UPT ;  /* 0x0000000704047292 */ /* 0x000fe2000f8e3c3f */
[----:B------:R-:W-:Y:S04]  /*1a70*/  HGMMA.64x64x16.F32.BF16 R24, gdesc[UR12], R24 ;  /* 0x00e000000c1879f0 */ /* 0x000fe80008701818 */
[----:B------:R-:W-:Y:S01]  /*1a80*/  HGMMA.64x64x16.F32.BF16 R24, gdesc[UR28], R24 ;  /* 0x00e000001c1879f0 */ /* 0x000fe20008701818 */
[----:B------:R-:W-:-:S02]  /*1a90*/  UIADD3.64 UR28, UR12, 0x4, URZ ;  /* 0x000000040c1c7897 */ /* 0x000fc4000fffe03f */
[----:B------:R-:W-:-:S09]  /*1aa0*/  UIADD3.64 UR30, UR14, 0x4, URZ ;  /* 0x000000040e1e7897 */ /* 0x000fd2000fffe03f */
[----:B------:R-:W-:Y:S01]  /*1ab0*/  HGMMA.64x64x16.F32.BF16 R24, gdesc[UR28], R24 ;  /* 0x00e000001c1879f0 */ /* 0x000fe20008701818 */
[----:B------:R-:W-:Y:S02]  /*1ac0*/  UIADD3.64 UR28, UR12, 0x1fe, URZ ;  /* 0x000001fe0c1c7897 */ /* 0x000fe4000fffe03f */
[----:B------:R-:W-:-:S09]  /*1ad0*/  UIADD3.64 UR30, UR14, 0x3fe, URZ ;  /* 0x000003fe0e1e7897 */ /* 0x000fd2000fffe03f */
[----:B------:R-:W-:Y:S01]  /*1ae0*/  HGMMA.64x64x16.F32.BF16 R24, gdesc[UR28], R24 ;  /* 0x00e000001c1879f0 */ /* 0x000fe20008701818 */
[----:B------:R-:W-:Y:S02]  /*1af0*/  UIADD3.64 UR28, UR12, 0x200, URZ ;  /* 0x000002000c1c7897 */ /* 0x000fe4000fffe03f */
[----:B------:R-:W-:-:S09]  /*1b00*/  UIADD3.64 UR30, UR14, 0x400, URZ ;  /* 0x000004000e1e7897 */ /* 0x000fd2000fffe03f */
[----:B------:R-:W-:Y:S01]  /*1b10*/  HGMMA.64x64x16.F32.BF16 R24, gdesc[UR28], R24 ;  /* 0x00e000001c1879f0 */ /* 0x000fe20008701818 */
[----:B------:R-:W-:Y:S02]  /*1b20*/  UIADD3.64 UR28, UR12, 0x202, URZ ;  /* 0x000002020c1c7897 */ /* 0x000fe4000fffe03f */
[----:B------:R-:W-:Y:S02]  /*1b30*/  UIADD3.64 UR30, UR14, 0x402, URZ ;  /* 0x000004020e1e7897 */ /* 0x000fe4000fffe03f */
[----:B------:R-:W-:Y:S02]  /*1b40*/  UIADD3.64 UR12, UR12, 0x204, URZ ;  /* 0x000002040c0c7897 */ /* 0x000fe4000fffe03f */
[----:B------:R-:W-:-:S05]  /*1b50*/  UIADD3.64 UR14, UR14, 0x404, URZ ;  /* 0x000004040e0e7897 */ /* 0x000fca000fffe03f */
[----:B------:R-:W-:Y:S04]  /*1b60*/  HGMMA.64x64x16.F32.BF16 R24, gdesc[UR28], R24 ;  /* 0x00e000001c1879f0 */ /* 0x000fe80008701818 */
[----:B------:R-:W-:Y:S01]  /*1b70*/  HGMMA.64x64x16.F32.BF16 R24, gdesc[UR12], R24, gsb0 ;  /* 0x00e000000c1879f0 */ /* 0x000fe20008001818 */
[----:B------:R-:W-:Y:S05]  /*1b80*/  @!P0 BRA `(.L_x_49) ;  /* 0xfffffff800b88947 */ /* 0x000fea000383ffff */
.L_x_47:
[----:B------:R-:W-:Y:S02]  /*1b90*/  WARPGROUP.DEPBAR.LE gsb0, 0x0 ;  /* 0x00008000000079c5 */ /* 0x000fe40000010000 */
[----:B----4-:R-:W-:Y:S01]  /*1ba0*/  BAR.SYNC.DEFER_BLOCKING 0x0 ;  /* 0x0000000000007b1d */ /* 0x010fe20000010000 */
[C---:B-1----:R-:W-:Y:S01]  /*1bb0*/  IMAD.SHL.U32 R2, R0.reuse, 0x80, RZ ;  /* 0x0000008000027824 */ /* 0x042fe200078e00ff */
[----:B------:R-:W-:Y:S01]  /*1bc0*/  F2FP.BF16.F32.PACK_AB R24, R25, R24 ;  /* 0x000000181918723e */ /* 0x000fe200000010ff */
[----:B------:R-:W-:Y:S01]  /*1bd0*/  IMAD.SHL.U32 R3, R0, 0x40, RZ ;  /* 0x0000004000037824 */ /* 0x000fe200078e00ff */
[----:B------:R-:W-:Y:S02]  /*1be0*/  F2FP.BF16.F32.PACK_AB R25, R27, R26 ;  /* 0x0000001a1b19723e */ /* 0x000fe400000010ff */
[----:B------:R-:W-:Y:S02]  /*1bf0*/  ELECT P0, URZ, PT ;  /* 0x00000000003f782f */ /* 0x000fe40003800000 */
[----:B------:R-:W-:Y:S01]  /*1c00*/  LOP3.LUT R2, R2, 0x780, RZ, 0xc0, !PT ;  /* 0x0000078002027812 */ /* 0x000fe200078ec0ff */
[----:B------:R-:W-:Y:S01]  /*1c10*/  ULOP3.LUT UR8, UR17, 0x1, URZ, 0xc0, !UPT ;  /* 0x0000000111087892 */ /* 0x000fe2000f8ec03f */
[----:B------:R-:W-:Y:S01]  /*1c20*/  F2FP.BF16.F32.PACK_AB R32, R33, R32 ;  /* 0x000000202120723e */ /* 0x000fe200000010ff */
[----:B------:R-:W-:Y:S01]  /*1c30*/  UMOV UR10, UR11 ;  /* 0x0000000b000a7c82 */ /* 0x000fe20008000000 */
[----:B---3--:R-:W-:Y:S01]  /*1c40*/  LOP3.LUT R4, R2, 0x3800, R3, 0xf8, !PT ;  /* 0x0000380002047812 */ /* 0x008fe200078ef803 */
[----:B------:R-:W-:Y:S01]  /*1c50*/  IMAD.SHL.U32 R2, R0, 0x10, RZ ;  /* 0x0000001000027824 */ /* 0x000fe200078e00ff */
[----:B------:R-:W-:Y:S01]  /*1c60*/  F2FP.BF16.F32.PACK_AB R26, R29, R28 ;  /* 0x0000001c1d1a723e */ /* 0x000fe200000010ff */
[----:B------:R-:W-:Y:S01]  /*1c70*/  ULEA UR9, UR8, UR27, 0x6 ;  /* 0x0000001b08097291 */ /* 0x000fe2000f8e303f */
[----:B------:R-:W-:Y:S01]  /*1c80*/  F2FP.BF16.F32.PACK_AB R27, R31, R30 ;  /* 0x0000001e1f1b723e */ /* 0x000fe200000010ff */
[----:B------:R-:W-:Y:S01]  /*1c90*/  ULEA UR8, UR8, UR16, 0xd ;  /* 0x0000001008087291 */ /* 0x000fe2000f8e683f */
[----:B------:R-:W-:-:S02]  /*1ca0*/  LOP3.LUT R3, R2, 0x70, RZ, 0xc0, !PT ;  /* 0x0000007002037812 */ /* 0x000fc400078ec0ff */
[----:B------:R-:W-:Y:S02]  /*1cb0*/  F2FP.BF16.F32.PACK_AB R33, R35, R34 ;  /* 0x000000222321723e */ /* 0x000fe400000010ff */
[----:B------:R-:W-:Y:S02]  /*1cc0*/  LOP3.LUT R3, R3, 0x10, R0, 0x78, !PT ;  /* 0x0000001003037812 */ /* 0x000fe400078e7800 */
[----:B------:R-:W-:Y:S01]  /*1cd0*/  F2FP.BF16.F32.PACK_AB R40, R41, R40 ;  /* 0x000000282928723e */ /* 0x000fe200000010ff */
[----:B------:R-:W1:Y:S02]  /*1ce0*/  @!P2 SYNCS.CCTL.IV [UR16+0x24000] ;  /* 0x02400000ff00a9b1 */ /* 0x000e640008000010 */
[----:B-1----:R-:W-:Y:S01]  /*1cf0*/  BAR.SYNC.DEFER_BLOCKING 0x0 ;  /* 0x0000000000007b1d */ /* 0x002fe20000010000 */
[----:B------:R-:W-:Y:S02]  /*1d00*/  LOP3.LUT R3, R4, R3, RZ, 0xfc, !PT ;  /* 0x0000000304037212 */ /* 0x000fe400078efcff */
[----:B------:R-:W-:-:S02]  /*1d10*/  F2FP.BF16.F32.PACK_AB R34, R37, R36 ;  /* 0x000000242522723e */ /* 0x000fc400000010ff */
[C---:B------:R-:W-:Y:S01]  /*1d20*/  LOP3.LUT R2, R3.reuse, 0x20, RZ, 0x3c, !PT ;  /* 0x0000002003027812 */ /* 0x040fe200078e3cff */
[C---:B------:R-:W-:Y:S01]  /*1d30*/  VIADD R0, R3.reuse, UR16 ;  /* 0x0000001003007c36 */ /* 0x040fe20008000000 */
[C---:B------:R-:W-:Y:S02]  /*1d40*/  LOP3.LUT R4, R3.reuse, 0x40, RZ, 0x3c, !PT ;  /* 0x0000004003047812 */ /* 0x040fe400078e3cff */
[----:B------:R-:W-:Y:S01]  /*1d50*/  LOP3.LUT R3, R3, 0x60, RZ, 0x3c, !PT ;  /* 0x0000006003037812 */ /* 0x000fe200078e3cff */
[----:B------:R-:W-:Y:S01]  /*1d60*/  VIADD R2, R2, UR16 ;  /* 0x0000001002027c36 */ /* 0x000fe20008000000 */
[----:B------:R-:W-:Y:S01]  /*1d70*/  F2FP.BF16.F32.PACK_AB R35, R39, R38 ;  /* 0x000000262723723e */ /* 0x000fe200000010ff */
[----:B------:R-:W-:Y:S01]  /*1d80*/  VIADD R4, R4, UR16 ;  /* 0x0000001004047c36 */ /* 0x000fe20008000000 */
[----:B------:R-:W-:Y:S01]  /*1d90*/  F2FP.BF16.F32.PACK_AB R41, R43, R42 ;  /* 0x0000002a2b29723e */ /* 0x000fe200000010ff */
[----:B------:R-:W-:Y:S01]  /*1da0*/  VIADD R3, R3, UR16 ;  /* 0x0000001003037c36 */ /* 0x000fe20008000000 */
[----:B------:R-:W-:-:S02]  /*1db0*/  F2FP.BF16.F32.PACK_AB R48, R49, R48 ;  /* 0x000000303130723e */ /* 0x000fc400000010ff */
[----:B------:R-:W-:Y:S02]  /*1dc0*/  F2FP.BF16.F32.PACK_AB R42, R45, R44 ;  /* 0x0000002c2d2a723e */ /* 0x000fe400000010ff */
[----:B------:R-:W-:Y:S02]  /*1dd0*/  F2FP.BF16.F32.PACK_AB R43, R47, R46 ;  /* 0x0000002e2f2b723e */ /* 0x000fe400000010ff */
[----:B------:R-:W-:Y:S02]  /*1de0*/  F2FP.BF16.F32.PACK_AB R49, R51, R50 ;  /* 0x000000323331723e */ /* 0x000fe400000010ff */
[----:B------:R-:W-:Y:S01]  /*1df0*/  F2FP.BF16.F32.PACK_AB R50, R53, R52 ;  /* 0x000000343532723e */ /* 0x000fe200000010ff */
[----:B------:R-:W1:Y:S02]  /*1e00*/  @!P2 SYNCS.CCTL.IV [UR16+0x24008] ;  /* 0x02400800ff00a9b1 */ /* 0x000e640008000010 */
[----:B-1----:R-:W-:Y:S01]  /*1e10*/  BAR.SYNC.DEFER_BLOCKING 0x0 ;  /* 0x0000000000007b1d */ /* 0x002fe20000010000 */
[----:B------:R-:W-:-:S02]  /*1e20*/  F2FP.BF16.F32.PACK_AB R51, R55, R54 ;  /* 0x000000363733723e */ /* 0x000fc400000010ff */
[----:B------:R-:W-:-:S13]  /*1e30*/  ISETP.LT.U32.AND P0, PT, R6, 0x40, P0 ;  /* 0x000000400600780c */ /* 0x000fda0000701070 */
[----:B------:R-:W-:Y:S01]  /*1e40*/  VOTEU.ANY UP0, P0 ;  /* 0x00000000003f7886 */ /* 0x000fe20000000100 */
[----:B------:R-:W-:-:S04]  /*1e50*/  VOTEU.ANY UP1, P0 ;  /* 0x00000000003f7886 */ /* 0x000fc80000020100 */
[----:B--2---:R-:W-:Y:S01]  /*1e60*/  @UP0 UMOV UR6, UR22 ;  /* 0x0000001600060c82 */ /* 0x004fe20008000000 */
[----:B------:R-:W-:Y:S01]  /*1e70*/  @UP0 UMOV UR7, UR23 ;  /* 0x0000001700070c82 */ /* 0x000fe20008000000 */
[----:B------:R-:W1:Y:S02]  /*1e80*/  @!P2 SYNCS.CCTL.IV [UR16+0x24010] ;  /* 0x02401000ff00a9b1 */ /* 0x000e640008000010 */
[----:B-1----:R-:W-:Y:S04]  /*1e90*/  STSM.16.M88.4 [R0], R24 ;  /* 0x0000001800007844 */ /* 0x002fe80000000200 */
[----:B------:R-:W-:Y:S04]  /*1ea0*/  STSM.16.M88.4 [R2], R32 ;  /* 0x0000002002007844 */ /* 0x000fe80000000200 */
[----:B------:R-:W-:Y:S04]  /*1eb0*/  STSM.16.M88.4 [R4], R40 ;  /* 0x0000002804007844 */ /* 0x000fe80000000200 */
[----:B------:R-:W-:Y:S01]  /*1ec0*/  STSM.16.M88.4 [R3], R48 ;  /* 0x0000003003007844 */ /* 0x000fe20000000200 */
[----:B------:R1:W-:Y:S06]  /*1ed0*/  MEMBAR.ALL.CTA ;  /* 0x0000000000007992 */ /* 0x0003ec0000008000 */
[----:B-1----:R-:W1:Y:S02]  /*1ee0*/  FENCE.VIEW.ASYNC.S ;  /* 0x00000000000073c6 */ /* 0x002e640000000000 */
[----:B-1----:R-:W-:Y:S06]  /*1ef0*/  BAR.SYNC.DEFER_BLOCKING 0x0 ;  /* 0x0000000000007b1d */ /* 0x002fec0000010000 */
[----:B------:R1:W-:Y:S01]  /*1f00*/  @UP1 UTMASTG.2D [UR8], [UR6] ;  /* 0x00000008060013b5 */ /* 0x0003e20008008000 */
[----:B------:R0:W-:Y:S01]  /*1f10*/  UTMACMDFLUSH ;  /* 0x00000000000079b7 */ /* 0x0001e20000000000 */
[----:B------:R-:W-:-:S04]  /*1f20*/  DEPBAR.LE SB0, 0x0 ;  /* 0x000080000000791a */ /* 0x000fc80000000000 */
[----:B------:R-:W-:Y:S06]  /*1f30*/  BAR.SYNC.DEFER_BLOCKING 0x0 ;  /* 0x0000000000007b1d */ /* 0x000fec0000010000 */
[----:B-1----:R-:W-:Y:S05]  /*1f40*/  EXIT ;  /* 0x000000000000794d */ /* 0x002fea0003800000 */
.L_x_48:
[----:B------:R-:W1:Y:S02]  /*1f50*/  SYNCS.PHASECHK.TRANS64.TRYWAIT P0, [UR30+0x24000], R2 ;  /* 0x02400002ff0075a7 */ /* 0x000e64000800015e */
[----:B-1----:R-:W-:Y:S05]  /*1f60*/  @!P0 BRA `(.L_x_48) ;  /* 0xfffffffc00f88947 */ /* 0x002fea000383ffff */
[----:B------:R-:W-:Y:S05]  /*1f70*/  BRA `(.L_x_50) ;  /* 0xfffffff800507947 */ /* 0x000fea000383ffff */
.L_x_51:
[----:B------:R-:W-:-:S00]  /*1f80*/  BRA `(.L_x_51) ;  /* 0xfffffffc00fc7947 */ /* 0x000fc0000383ffff */
[----:B------:R-:W-:-:S00]  /*1f90*/  NOP ;  /* 0x0000000000007918 */ /* 0x000fc00000000000 */
        /* <DEDUP_REMOVED lines=14> */
.L_x_52:


//--------------------- .nv.shared.gluon_wgmma    --------------------------
	.section	.nv.shared.gluon_wgmma,"aw",@nobits
	.sectionflags	@""
	.align	16
	.zero		1024


//--------------------- .nv.shared.reserved.0     --------------------------
	.section	.nv.shared.reserved.0,"aw",@nobits
	.weak		__nv_reservedSMEM_offset_0_alias
	.size		__nv_reservedSMEM_offset_0_alias, 0, 0
	.other		__nv_reservedSMEM_offset_0_alias,@"STO_CUDA_RESERVED_SHARED STV_DEFAULT"
__nv_reservedSMEM_offset_0_alias:
	.zero		0


//--------------------- .nv.constant0.gluon_wgmma --------------------------
	.section	.nv.constant0.gluon_wgmma,"a",@progbits
	.sectionflags	@""
	.align	4
.nv.constant0.gluon_wgmma:
	.zero		608


//--------------------- SYMBOLS --------------------------

	.type		.nv.reservedSmem.offset0,@object
	.size		.nv.reservedSmem.offset0,0x4
